# CuTe-DSL kernel — source=fa4 family=fa4_fwd_sm90
# config = {"dtype": "BFloat16", "causal": false, "head_dim": 128, "mma_pv_is_rs": true}


// ===== COMPILED SASS (sm_90) =====

	.headerflags	@"EF_CUDA_TEXMODE_UNIFIED EF_CUDA_64BIT_ADDRESS EF_CUDA_ACCELERATORS EF_CUDA_SM90 EF_CUDA_VIRTUAL_SM(EF_CUDA_SM90)"
	.elftype	@"ET_EXEC"


//--------------------- .nv.info                  --------------------------
	.section	.nv.info,"",@"SHT_CUDA_INFO"
	.align	4


	//----- nvinfo : EIATTR_REGCOUNT
	.align		4
        /*0000*/ 	.byte	0x04, 0x2f
        /*0002*/ 	.short	(.L_1 - .L_0)
	.align		4
.L_0:
        /*0004*/ 	.word	index@(kernel_cutlass_kernel_flash_attncuteflash_fwd_sm90FlashAttentionForwardSm90_object_at__tensor0000o11281211101213_tensor0000o12811101213_tensor0000o12811101213_tensor0000o11281211101213_te_0)
        /*0008*/ 	.word	0x000000a8


	//----- nvinfo : EIATTR_FRAME_SIZE
	.align		4
.L_1:
        /*000c*/ 	.byte	0x04, 0x11
        /*000e*/ 	.short	(.L_3 - .L_2)
	.align		4
.L_2:
        /*0010*/ 	.word	index@(kernel_cutlass_kernel_flash_attncuteflash_fwd_sm90FlashAttentionForwardSm90_object_at__tensor0000o11281211101213_tensor0000o12811101213_tensor0000o12811101213_tensor0000o11281211101213_te_0)
        /*0014*/ 	.word	0x00000000


	//----- nvinfo : EIATTR_MIN_STACK_SIZE
	.align		4
.L_3:
        /*0018*/ 	.byte	0x04, 0x12
        /*001a*/ 	.short	(.L_5 - .L_4)
	.align		4
.L_4:
        /*001c*/ 	.word	index@(kernel_cutlass_kernel_flash_attncuteflash_fwd_sm90FlashAttentionForwardSm90_object_at__tensor0000o11281211101213_tensor0000o12811101213_tensor0000o12811101213_tensor0000o11281211101213_te_0)
        /*0020*/ 	.word	0x00000000
.L_5:


//--------------------- .nv.info.kernel_cutlass_kernel_flash_attncuteflash_fwd_sm90FlashAttentionForwardSm90_object_at__tensor0000o11281211101213_tensor0000o12811101213_tensor0000o12811101213_tensor0000o11281211101213_te_0 --------------------------
	.section	.nv.info.kernel_cutlass_kernel_flash_attncuteflash_fwd_sm90FlashAttentionForwardSm90_object_at__tensor0000o11281211101213_tensor0000o12811101213_tensor0000o12811101213_tensor0000o11281211101213_te_0,"",@"SHT_CUDA_INFO"
	.sectionflags	@""
	.align	4


	//----- nvinfo : EIATTR_CUDA_API_VERSION
	.align		4
        /*0000*/ 	.byte	0x04, 0x37
        /*0002*/ 	.short	(.L_7 - .L_6)
.L_6:
        /*0004*/ 	.word	0x00000081


	//----- nvinfo : EIATTR_KPARAM_INFO
	.align		4
.L_7:
        /*0008*/ 	.byte	0x04, 0x17
        /*000a*/ 	.short	(.L_9 - .L_8)
.L_8:
        /*000c*/ 	.word	0x00000000
        /*0010*/ 	.short	0x000f
        /*0012*/ 	.short	0x0284
        /*0014*/ 	.byte	0x00, 0xf0, 0x31, 0x00


	//----- nvinfo : EIATTR_KPARAM_INFO
	.align		4
.L_9:
        /*0018*/ 	.byte	0x04, 0x17
        /*001a*/ 	.short	(.L_11 - .L_10)
.L_10:
        /*001c*/ 	.word	0x00000000
        /*0020*/ 	.short	0x000e
        /*0022*/ 	.short	0x0280
        /*0024*/ 	.byte	0x00, 0xf0, 0x11, 0x00


	//----- nvinfo : EIATTR_KPARAM_INFO
	.align		4
.L_11:
        /*0028*/ 	.byte	0x04, 0x17
        /*002a*/ 	.short	(.L_13 - .L_12)
.L_12:
        /*002c*/ 	.word	0x00000000
        /*0030*/ 	.short	0x000d
        /*0032*/ 	.short	0x027c
        /*0034*/ 	.byte	0x00, 0xf0, 0x11, 0x00


	//----- nvinfo : EIATTR_KPARAM_INFO
	.align		4
.L_13:
        /*0038*/ 	.byte	0x04, 0x17
        /*003a*/ 	.short	(.L_15 - .L_14)
.L_14:
        /*003c*/ 	.word	0x00000000
        /*0040*/ 	.short	0x000c
        /*0042*/ 	.short	0x0278
        /*0044*/ 	.byte	0x00, 0xf0, 0x11, 0x00


	//----- nvinfo : EIATTR_KPARAM_INFO
	.align		4
.L_15:
        /*0048*/ 	.byte	0x04, 0x17
        /*004a*/ 	.short	(.L_17 - .L_16)
.L_16:
        /*004c*/ 	.word	0x00000000
        /*0050*/ 	.short	0x000b
        /*0052*/ 	.short	0x0275
        /*0054*/ 	.byte	0x00, 0xf0, 0x05, 0x00


	//----- nvinfo : EIATTR_KPARAM_INFO
	.align		4
.L_17:
        /*0058*/ 	.byte	0x04, 0x17
        /*005a*/ 	.short	(.L_19 - .L_18)
.L_18:
        /*005c*/ 	.word	0x00000000
        /*0060*/ 	.short	0x000a
        /*0062*/ 	.short	0x0274
        /*0064*/ 	.byte	0x00, 0xf0, 0x05, 0x00


	//----- nvinfo : EIATTR_KPARAM_INFO
	.align		4
.L_19:
        /*0068*/ 	.byte	0x04, 0x17
        /*006a*/ 	.short	(.L_21 - .L_20)
.L_20:
        /*006c*/ 	.word	0x00000000
        /*0070*/ 	.short	0x0009
        /*0072*/ 	.short	0x0270
        /*0074*/ 	.byte	0x00, 0xf0, 0x11, 0x00


	//----- nvinfo : EIATTR_KPARAM_INFO
	.align		4
.L_21:
        /*0078*/ 	.byte	0x04, 0x17
        /*007a*/ 	.short	(.L_23 - .L_22)
.L_22:
        /*007c*/ 	.word	0x00000000
        /*0080*/ 	.short	0x0008
        /*0082*/ 	.short	0x01f0
        /*0084*/ 	.byte	0x00, 0xf0, 0x01, 0x02


	//----- nvinfo : EIATTR_KPARAM_INFO
	.align		4
.L_23:
        /*0088*/ 	.byte	0x04, 0x17
        /*008a*/ 	.short	(.L_25 - .L_24)
.L_24:
        /*008c*/ 	.word	0x00000000
        /*0090*/ 	.short	0x0007
        /*0092*/ 	.short	0x0170
        /*0094*/ 	.byte	0x00, 0xf0, 0x01, 0x02


	//----- nvinfo : EIATTR_KPARAM_INFO
	.align		4
.L_25:
        /*0098*/ 	.byte	0x04, 0x17
        /*009a*/ 	.short	(.L_27 - .L_26)
.L_26:
        /*009c*/ 	.word	0x00000000
        /*00a0*/ 	.short	0x0006
        /*00a2*/ 	.short	0x00f0
        /*00a4*/ 	.byte	0x00, 0xf0, 0x01, 0x02


	//----- nvinfo : EIATTR_KPARAM_INFO
	.align		4
.L_27:
        /*00a8*/ 	.byte	0x04, 0x17
        /*00aa*/ 	.short	(.L_29 - .L_28)
.L_28:
        /*00ac*/ 	.word	0x00000000
        /*00b0*/ 	.short	0x0005
        /*00b2*/ 	.short	0x0070
        /*00b4*/ 	.byte	0x00, 0xf0, 0x01, 0x02


	//----- nvinfo : EIATTR_KPARAM_INFO
	.align		4
.L_29:
        /*00b8*/ 	.byte	0x04, 0x17
        /*00ba*/ 	.short	(.L_31 - .L_30)
.L_30:
        /*00bc*/ 	.word	0x00000000
        /*00c0*/ 	.short	0x0004
        /*00c2*/ 	.short	0x0030
        /*00c4*/ 	.byte	0x00, 0xf0, 0xc1, 0x00


	//----- nvinfo : EIATTR_KPARAM_INFO
	.align		4
.L_31:
        /*00c8*/ 	.byte	0x04, 0x17
        /*00ca*/ 	.short	(.L_33 - .L_32)
.L_32:
        /*00cc*/ 	.word	0x00000000
        /*00d0*/ 	.short	0x0003
        /*00d2*/ 	.short	0x0024
        /*00d4*/ 	.byte	0x00, 0xf0, 0x31, 0x00


	//----- nvinfo : EIATTR_KPARAM_INFO
	.align		4
.L_33:
        /*00d8*/ 	.byte	0x04, 0x17
        /*00da*/ 	.short	(.L_35 - .L_34)
.L_34:
        /*00dc*/ 	.word	0x00000000
        /*00e0*/ 	.short	0x0002
        /*00e2*/ 	.short	0x0018
        /*00e4*/ 	.byte	0x00, 0xf0, 0x31, 0x00


	//----- nvinfo : EIATTR_KPARAM_INFO
	.align		4
.L_35:
        /*00e8*/ 	.byte	0x04, 0x17
        /*00ea*/ 	.short	(.L_37 - .L_36)
.L_36:
        /*00ec*/ 	.word	0x00000000
        /*00f0*/ 	.short	0x0001
        /*00f2*/ 	.short	0x000c
        /*00f4*/ 	.byte	0x00, 0xf0, 0x31, 0x00


	//----- nvinfo : EIATTR_KPARAM_INFO
	.align		4
.L_37:
        /*00f8*/ 	.byte	0x04, 0x17
        /*00fa*/ 	.short	(.L_39 - .L_38)
.L_38:
        /*00fc*/ 	.word	0x00000000
        /*0100*/ 	.short	0x0000
        /*0102*/ 	.short	0x0000
        /*0104*/ 	.byte	0x00, 0xf0, 0x31, 0x00


	//----- nvinfo : EIATTR_SPARSE_MMA_MASK
	.align		4
.L_39:
        /*0108*/ 	.byte	0x03, 0x50
        /*010a*/ 	.short	0x0000


	//----- nvinfo : EIATTR_MAXREG_COUNT
	.align		4
        /*010c*/ 	.byte	0x03, 0x1b
        /*010e*/ 	.short	0x00a8


	//----- nvinfo : EIATTR_COOP_GROUP_MASK_REGIDS
	.align		4
        /*0110*/ 	.byte	0x04, 0x29
        /*0112*/ 	.short	(.L_41 - .L_40)


	//   ....[0]....
.L_40:
        /*0114*/ 	.word	0xffffffff


	//   ....[1]....
        /*0118*/ 	.word	0xffffffff


	//   ....[2]....
        /*011c*/ 	.word	0xffffffff


	//   ....[3]....
        /*0120*/ 	.word	0xffffffff


	//   ....[4]....
        /*0124*/ 	.word	0xffffffff


	//   ....[5]....
        /*0128*/ 	.word	0xffffffff


	//   ....[6]....
        /*012c*/ 	.word	0xffffffff


	//   ....[7]....
        /*0130*/ 	.word	0xffffffff


	//   ....[8]....
        /*0134*/ 	.word	0xffffffff


	//   ....[9]....
        /*0138*/ 	.word	0xffffffff


	//   ....[10]....
        /*013c*/ 	.word	0xffffffff


	//   ....[11]....
        /*0140*/ 	.word	0xffffffff


	//   ....[12]....
        /*0144*/ 	.word	0xffffffff


	//   ....[13]....
        /*0148*/ 	.word	0xffffffff


	//   ....[14]....
        /*014c*/ 	.word	0xffffffff


	//   ....[15]....
        /*0150*/ 	.word	0xffffffff


	//   ....[16]....
        /*0154*/ 	.word	0xffffffff


	//----- nvinfo : EIATTR_COOP_GROUP_INSTR_OFFSETS
	.align		4
.L_41:
        /*0158*/ 	.byte	0x04, 0x28
        /*015a*/ 	.short	(.L_43 - .L_42)


	//   ....[0]....
.L_42:
        /*015c*/ 	.word	0x00000eb0


	//   ....[1]....
        /*0160*/ 	.word	0x00001c30


	//   ....[2]....
        /*0164*/ 	.word	0x00001d30


	//   ....[3]....
        /*0168*/ 	.word	0x000020e0


	//   ....[4]....
        /*016c*/ 	.word	0x000021a0


	//   ....[5]....
        /*0170*/ 	.word	0x00003e50


	//   ....[6]....
        /*0174*/ 	.word	0x00003e60


	//   ....[7]....
        /*0178*/ 	.word	0x00003e90


	//   ....[8]....
        /*017c*/ 	.word	0x00003ea0


	//   ....[9]....
        /*0180*/ 	.word	0x00005330


	//   ....[10]....
        /*0184*/ 	.word	0x00005370


	//   ....[11]....
        /*0188*/ 	.word	0x000053d0


	//   ....[12]....
        /*018c*/ 	.word	0x00005470


	//   ....[13]....
        /*0190*/ 	.word	0x00005480


	//   ....[14]....
        /*0194*/ 	.word	0x00005590


	//   ....[15]....
        /*0198*/ 	.word	0x00005a20


	//   ....[16]....
        /*019c*/ 	.word	0x00005ae0


	//----- nvinfo : EIATTR_REG_RECONFIG
	.align		4
.L_43:
        /*01a0*/ 	.byte	0x01, 0x54
	.zero		2


	//----- nvinfo : EIATTR_MBARRIER_INSTR_OFFSETS
	.align		4
        /*01a4*/ 	.byte	0x04, 0x39
        /*01a6*/ 	.short	(.L_45 - .L_44)


	//   ....[0]....
.L_44:
        /*01a8*/ 	.word	0x00000270
        /*01ac*/ 	.word	0x000000ff
        /*01b0*/ 	.word	0x00000000
        /*01b4*/ 	.short	0x0100
        /*01b6*/ 	.byte	0x08
	.zero		1


	//   ....[1]....
        /*01b8*/ 	.word	0x00000280
        /*01bc*/ 	.word	0x000000ff
        /*01c0*/ 	.word	0x00000008
        /*01c4*/ 	.short	0x0100
        /*01c6*/ 	.byte	0x08
	.zero		1


	//   ....[2]....
        /*01c8*/ 	.word	0x00000290
        /*01cc*/ 	.word	0x000000ff
        /*01d0*/ 	.word	0x00000010
        /*01d4*/ 	.short	0x0100
        /*01d6*/ 	.byte	0x09
	.zero		1


	//   ....[3]....
        /*01d8*/ 	.word	0x000002a0
        /*01dc*/ 	.word	0x000000ff
        /*01e0*/ 	.word	0x00000018
        /*01e4*/ 	.short	0x0100
        /*01e6*/ 	.byte	0x09
	.zero		1


	//   ....[4]....
        /*01e8*/ 	.word	0x000002b0
        /*01ec*/ 	.word	0x000000ff
        /*01f0*/ 	.word	0x00000020
        /*01f4*/ 	.short	0x0100
        /*01f6*/ 	.byte	0x09
	.zero		1


	//   ....[5]....
        /*01f8*/ 	.word	0x000002c0
        /*01fc*/ 	.word	0x000000ff
        /*0200*/ 	.word	0x00000028
        /*0204*/ 	.short	0x0100
        /*0206*/ 	.byte	0x09
	.zero		1


	//   ....[6]....
        /*0208*/ 	.word	0x000004c0
        /*020c*/ 	.word	0x000000ff
        /*0210*/ 	.word	0x00000018
        /*0214*/ 	.short	0x010a
        /*0216*/ 	.byte	0x21
	.zero		1


	//   ....[7]....
        /*0218*/ 	.word	0x00000620
        /*021c*/ 	.word	0x000000ff
        /*0220*/ 	.word	0x00000008
        /*0224*/ 	.short	0x010a
        /*0226*/ 	.byte	0x21
	.zero		1


	//   ....[8]....
        /*0228*/ 	.word	0x00000830
        /*022c*/ 	.word	0x000000ff
        /*0230*/ 	.word	0x00000018
        /*0234*/ 	.short	0x010a
        /*0236*/ 	.byte	0x21
	.zero		1


	//   ....[9]....
        /*0238*/ 	.word	0x000009b0
        /*023c*/ 	.word	0x000000ff
        /*0240*/ 	.word	0x00000028
        /*0244*/ 	.short	0x010a
        /*0246*/ 	.byte	0x21
	.zero		1


	//   ....[10]....
        /*0248*/ 	.word	0x00000b50
        /*024c*/ 	.word	0x000000ff
        /*0250*/ 	.word	0x00000028
        /*0254*/ 	.short	0x010a
        /*0256*/ 	.byte	0x21
	.zero		1


	//   ....[11]....
        /*0258*/ 	.word	0x00000ce0
        /*025c*/ 	.word	0x000000ff
        /*0260*/ 	.word	0x00000028
        /*0264*/ 	.short	0x010a
        /*0266*/ 	.byte	0x21
	.zero		1


	//   ....[12]....
        /*0268*/ 	.word	0x00000ed0
        /*026c*/ 	.word	0x000000ff
        /*0270*/ 	.word	0x00000000
        /*0274*/ 	.short	0x010a
        /*0276*/ 	.byte	0x04
	.zero		1


	//   ....[13]....
        /*0278*/ 	.word	0x00000f20
        /*027c*/ 	.word	0x000000ff
        /*0280*/ 	.word	0x00000010
        /*0284*/ 	.short	0x010a
        /*0286*/ 	.byte	0x04
	.zero		1


	//   ....[14]....
        /*0288*/ 	.word	0x00001020
        /*028c*/ 	.word	0x000000ff
        /*0290*/ 	.word	0x00000010
        /*0294*/ 	.short	0x010a
        /*0296*/ 	.byte	0x04
	.zero		1


	//   ....[15]....
        /*0298*/ 	.word	0x000030e0
        /*029c*/ 	.word	0x000000ff
        /*02a0*/ 	.word	0x00000018
        /*02a4*/ 	.short	0x0101
        /*02a6*/ 	.byte	0x04
	.zero		1


	//   ....[16]....
        /*02a8*/ 	.word	0x00003400
        /*02ac*/ 	.word	0x000000ff
        /*02b0*/ 	.word	0x00000010
        /*02b4*/ 	.short	0x010a
        /*02b6*/ 	.byte	0x04
	.zero		1


	//   ....[17]....
        /*02b8*/ 	.word	0x000034a0
        /*02bc*/ 	.word	0x000000ff
        /*02c0*/ 	.word	0x00000010
        /*02c4*/ 	.short	0x010a
        /*02c6*/ 	.byte	0x04
	.zero		1


	//   ....[18]....
        /*02c8*/ 	.word	0x00003770
        /*02cc*/ 	.word	0x000000ff
        /*02d0*/ 	.word	0x00000020
        /*02d4*/ 	.short	0x010a
        /*02d6*/ 	.byte	0x04
	.zero		1


	//   ....[19]....
        /*02d8*/ 	.word	0x00003790
        /*02dc*/ 	.word	0x000000ff
        /*02e0*/ 	.word	0x00000020
        /*02e4*/ 	.short	0x010a
        /*02e6*/ 	.byte	0x04
	.zero		1


	//   ....[20]....
        /*02e8*/ 	.word	0x00004090
        /*02ec*/ 	.word	0x000000ff
        /*02f0*/ 	.word	0x00000018
        /*02f4*/ 	.short	0x0101
        /*02f6*/ 	.byte	0x04
	.zero		1


	//   ....[21]....
        /*02f8*/ 	.word	0x000044f0
        /*02fc*/ 	.word	0x000000ff
        /*0300*/ 	.word	0x00000028
        /*0304*/ 	.short	0x0101
        /*0306*/ 	.byte	0x04
	.zero		1


	//   ....[22]....
        /*0308*/ 	.word	0x00005270
        /*030c*/ 	.word	0x000000ff
        /*0310*/ 	.word	0x00000008
        /*0314*/ 	.short	0x0101
        /*0316*/ 	.byte	0x04
	.zero		1


	//   ....[23]....
        /*0318*/ 	.word	0x000052c0
        /*031c*/ 	.word	0x000000ff
        /*0320*/ 	.word	0x00000020
        /*0324*/ 	.short	0x010a
        /*0326*/ 	.byte	0x04
	.zero		1


	//   ....[24]....
        /*0328*/ 	.word	0x00005300
        /*032c*/ 	.word	0x000000ff
        /*0330*/ 	.word	0x00000020
        /*0334*/ 	.short	0x010a
        /*0336*/ 	.byte	0x04
	.zero		1


	//   ....[25]....
        /*0338*/ 	.word	0x000059d0
        /*033c*/ 	.word	0x000000ff
        /*0340*/ 	.word	0x00000028
        /*0344*/ 	.short	0x0101
        /*0346*/ 	.byte	0x04
	.zero		1


	//   ....[26]....
        /*0348*/ 	.word	0x00006020
        /*034c*/ 	.word	0x00000005
        /*0350*/ 	.word	0x00000018
        /*0354*/ 	.short	0x010a
        /*0356*/ 	.byte	0x3f
	.zero		1


	//   ....[27]....
        /*0358*/ 	.word	0x000060a0
        /*035c*/ 	.word	0x00000005
        /*0360*/ 	.word	0x00000008
        /*0364*/ 	.short	0x010a
        /*0366*/ 	.byte	0x3f
	.zero		1


	//   ....[28]....
        /*0368*/ 	.word	0x00006120
        /*036c*/ 	.word	0x00000007
        /*0370*/ 	.word	0x00000018
        /*0374*/ 	.short	0x010a
        /*0376*/ 	.byte	0x3f
	.zero		1


	//   ....[29]....
        /*0378*/ 	.word	0x00006190
        /*037c*/ 	.word	0x00000005
        /*0380*/ 	.word	0x00000028
        /*0384*/ 	.short	0x010a
        /*0386*/ 	.byte	0x3f
	.zero		1


	//   ....[30]....
        /*0388*/ 	.word	0x00006200
        /*038c*/ 	.word	0x00000005
        /*0390*/ 	.word	0x00000028
        /*0394*/ 	.short	0x010a
        /*0396*/ 	.byte	0x3f
	.zero		1


	//   ....[31]....
        /*0398*/ 	.word	0x00006270
        /*039c*/ 	.word	0x00000005
        /*03a0*/ 	.word	0x00000028
        /*03a4*/ 	.short	0x010a
        /*03a6*/ 	.byte	0x3f
	.zero		1


	//   ....[32]....
        /*03a8*/ 	.word	0x000062d0
        /*03ac*/ 	.word	0x00000005
        /*03b0*/ 	.word	0x00000000
        /*03b4*/ 	.short	0x010a
        /*03b6*/ 	.byte	0x3f
	.zero		1


	//   ....[33]....
        /*03b8*/ 	.word	0x00006330
        /*03bc*/ 	.word	0x00000005
        /*03c0*/ 	.word	0x00000010
        /*03c4*/ 	.short	0x010a
        /*03c6*/ 	.byte	0x3f
	.zero		1


	//   ....[34]....
        /*03c8*/ 	.word	0x000063a0
        /*03cc*/ 	.word	0x00000015
        /*03d0*/ 	.word	0x00000010
        /*03d4*/ 	.short	0x010a
        /*03d6*/ 	.byte	0x3f
	.zero		1


	//   ....[35]....
        /*03d8*/ 	.word	0x00006410
        /*03dc*/ 	.word	0x00000013
        /*03e0*/ 	.word	0x00000020
        /*03e4*/ 	.short	0x010a
        /*03e6*/ 	.byte	0x3f
	.zero		1


	//   ....[36]....
        /*03e8*/ 	.word	0x00006480
        /*03ec*/ 	.word	0x00000013
        /*03f0*/ 	.word	0x00000020
        /*03f4*/ 	.short	0x010a
        /*03f6*/ 	.byte	0x3f
	.zero		1


	//----- nvinfo : EIATTR_NUM_MBARRIERS
	.align		4
.L_45:
        /*03f8*/ 	.byte	0x03, 0x38
        /*03fa*/ 	.short	0x0006


	//----- nvinfo : EIATTR_EXIT_INSTR_OFFSETS
	.align		4
        /*03fc*/ 	.byte	0x04, 0x1c
        /*03fe*/ 	.short	(.L_47 - .L_46)


	//   ....[0]....
.L_46:
        /*0400*/ 	.word	0x00000350


	//   ....[1]....
        /*0404*/ 	.word	0x00000d10


	//   ....[2]....
        /*0408*/ 	.word	0x00000d40


	//   ....[3]....
        /*040c*/ 	.word	0x00005eb0


	//   ....[4]....
        /*0410*/ 	.word	0x00005fe0


	//----- nvinfo : EIATTR_REQNTID
	.align		4
.L_47:
        /*0414*/ 	.byte	0x04, 0x10
        /*0416*/ 	.short	(.L_49 - .L_48)
.L_48:
        /*0418*/ 	.word	0x00000180
        /*041c*/ 	.word	0x00000001
        /*0420*/ 	.word	0x00000001


	//----- nvinfo : EIATTR_CBANK_PARAM_SIZE
	.align		4
.L_49:
        /*0424*/ 	.byte	0x03, 0x19
        /*0426*/ 	.short	0x0290


	//----- nvinfo : EIATTR_PARAM_CBANK
	.align		4
        /*0428*/ 	.byte	0x04, 0x0a
        /*042a*/ 	.short	(.L_51 - .L_50)
	.align		4
.L_50:
        /*042c*/ 	.word	index@(.nv.constant0.kernel_cutlass_kernel_flash_attncuteflash_fwd_sm90FlashAttentionForwardSm90_object_at__tensor0000o11281211101213_tensor0000o12811101213_tensor0000o12811101213_tensor0000o11281211101213_te_0)
        /*0430*/ 	.short	0x0210
        /*0432*/ 	.short	0x0290


	//----- nvinfo : EIATTR_SW_WAR
	.align		4
.L_51:
        /*0434*/ 	.byte	0x04, 0x36
        /*0436*/ 	.short	(.L_53 - .L_52)
.L_52:
        /*0438*/ 	.word	0x00000008
.L_53:


//--------------------- .nv.callgraph             --------------------------
	.section	.nv.callgraph,"",@"SHT_CUDA_CALLGRAPH"
	.align	4
	.sectionentsize	8
	.align		4
        /*0000*/ 	.word	0x00000000
	.align		4
        /*0004*/ 	.word	0xffffffff
	.align		4
        /*0008*/ 	.word	0x00000000
	.align		4
        /*000c*/ 	.word	0xfffffffe
	.align		4
        /*0010*/ 	.word	0x00000000
	.align		4
        /*0014*/ 	.word	0xfffffffd
	.align		4
        /*0018*/ 	.word	0x00000000
	.align		4
        /*001c*/ 	.word	0xfffffffc


//--------------------- .text.kernel_cutlass_kernel_flash_attncuteflash_fwd_sm90FlashAttentionForwardSm90_object_at__tensor0000o11281211101213_tensor0000o12811101213_tensor0000o12811101213_tensor0000o11281211101213_te_0 --------------------------
	.section	.text.kernel_cutlass_kernel_flash_attncuteflash_fwd_sm90FlashAttentionForwardSm90_object_at__tensor0000o11281211101213_tensor0000o12811101213_tensor0000o12811101213_tensor0000o11281211101213_te_0,"ax",@progbits
	.sectionflags	@"SHF_BARRIERS=16"
	.align	128
        .global         kernel_cutlass_kernel_flash_attncuteflash_fwd_sm90FlashAttentionForwardSm90_object_at__tensor0000o11281211101213_tensor0000o12811101213_tensor0000o12811101213_tensor0000o11281211101213_te_0
        .type           kernel_cutlass_kernel_flash_attncuteflash_fwd_sm90FlashAttentionForwardSm90_object_at__tensor0000o11281211101213_tensor0000o12811101213_tensor0000o12811101213_tensor0000o11281211101213_te_0,@function
        .size           kernel_cutlass_kernel_flash_attncuteflash_fwd_sm90FlashAttentionForwardSm90_object_at__tensor0000o11281211101213_tensor0000o12811101213_tensor0000o12811101213_tensor0000o11281211101213_te_0,(.L_x_36 - kernel_cutlass_kernel_flash_attncuteflash_fwd_sm90FlashAttentionForwardSm90_object_at__tensor0000o11281211101213_tensor0000o12811101213_tensor0000o12811101213_tensor0000o11281211101213_te_0)
        .other          kernel_cutlass_kernel_flash_attncuteflash_fwd_sm90FlashAttentionForwardSm90_object_at__tensor0000o11281211101213_tensor0000o12811101213_tensor0000o12811101213_tensor0000o11281211101213_te_0,@"STO_CUDA_ENTRY STV_DEFAULT"
kernel_cutlass_kernel_flash_attncuteflash_fwd_sm90FlashAttentionForwardSm90_object_at__tensor0000o11281211101213_tensor0000o12811101213_tensor0000o12811101213_tensor0000o11281211101213_te_0:
.text.kernel_cutlass_kernel_flash_attncuteflash_fwd_sm90FlashAttentionForwardSm90_object_at__tensor0000o11281211101213_tensor0000o12811101213_tensor0000o12811101213_tensor0000o11281211101213_te_0:
[----:B------:R-:W1:Y:S01]  /*0000*/  LDC R1, c[0x0][0x28] ;  /* 0x00000a00ff017b82 */ /* 0x000e620000000800 */
[----:B------:R-:W2:Y:S02]  /*0010*/  S2R R18, SR_TID.X ;  /* 0x0000000000127919 */ /* 0x000ea40000002100 */
[----:B--2---:R-:W-:-:S04]  /*0020*/  SHF.R.U32.HI R0, RZ, 0x5, R18 ;  /* 0x00000005ff007819 */ /* 0x004fc80000011612 */
[----:B------:R-:W-:-:S13]  /*0030*/  ISETP.NE.AND P0, PT, R0, RZ, PT ;  /* 0x000000ff0000720c */ /* 0x000fda0003f05270 */
[----:B-1----:R-:W-:Y:S05]  /*0040*/  @P0 BRA `(.L_x_0) ;  /* 0x0000000000a40947 */ /* 0x002fea0003800000 */
[----:B------:R-:W1:Y:S01]  /*0050*/  S2UR UR8, SR_CgaCtaId ;  /* 0x00000000000879c3 */ /* 0x000e620000008800 */
[----:B------:R-:W-:Y:S01]  /*0060*/  ULDC.64 UR12, c[0x0][0x198] ;  /* 0x00006600000c7ab9 */ /* 0x000fe20000000a00 */
[----:B------:R-:W-:Y:S01]  /*0070*/  UMOV UR4, 0x400 ;  /* 0x0000040000047882 */ /* 0x000fe20000000000 */
[----:B------:R-:W-:Y:S02]  /*0080*/  UIADD3 UR18, UP0, UR12, 0x70, URZ ;  /* 0x000000700c127890 */ /* 0x000fe4000ff1e03f */
[----:B------:R-:W-:Y:S02]  /*0090*/  UIADD3 UR20, UP1, UR12, 0xf0, URZ ;  /* 0x000000f00c147890 */ /* 0x000fe4000ff3e03f */
[----:B------:R-:W-:Y:S01]  /*00a0*/  UIADD3 UR22, UP2, UR12, 0x170, URZ ;  /* 0x000001700c167890 */ /* 0x000fe2000ff5e03f */
[----:B------:R-:W2:Y:S01]  /*00b0*/  S2UR UR6, SR_CgaCtaId ;  /* 0x00000000000679c3 */ /* 0x000ea20000008800 */
[----:B------:R-:W-:Y:S01]  /*00c0*/  UMOV UR7, 0x1 ;  /* 0x0000000100077882 */ /* 0x000fe20000000000 */
[----:B------:R-:W-:-:S02]  /*00d0*/  UIADD3 UR12, UP3, UR12, 0x1f0, URZ ;  /* 0x000001f00c0c7890 */ /* 0x000fc4000ff7e03f */
[----:B------:R-:W-:-:S04]  /*00e0*/  UIADD3 UR14, -UR7, 0x100000, URZ ;  /* 0x00100000070e7890 */ /* 0x000fc8000fffe13f */
[----:B------:R-:W-:Y:S02]  /*00f0*/  USHF.L.U32 UR15, UR14, 0xb, URZ ;  /* 0x0000000b0e0f7899 */ /* 0x000fe4000800063f */
[----:B------:R-:W-:Y:S01]  /*0100*/  USHF.L.U32 UR14, UR14, 0x1, URZ ;  /* 0x000000010e0e7899 */ /* 0x000fe2000800063f */
[----:B------:R-:W-:Y:S01]  /*0110*/  UMOV UR10, 0x8 ;  /* 0x00000008000a7882 */ /* 0x000fe20000000000 */
[----:B------:R-:W-:Y:S01]  /*0120*/  UMOV UR5, 0x400 ;  /* 0x0000040000057882 */ /* 0x000fe20000000000 */
[----:B------:R-:W-:Y:S02]  /*0130*/  UIADD3.X UR19, URZ, UR13, URZ, UP0, !UPT ;  /* 0x0000000d3f137290 */ /* 0x000fe400087fe43f */
[----:B------:R-:W-:-:S04]  /*0140*/  UIADD3 UR16, -UR10, 0x100000, URZ ;  /* 0x001000000a107890 */ /* 0x000fc8000fffe13f */
[----:B------:R-:W-:Y:S02]  /*0150*/  USHF.L.U32 UR17, UR16, 0xb, URZ ;  /* 0x0000000b10117899 */ /* 0x000fe4000800063f */
[----:B------:R-:W-:Y:S02]  /*0160*/  USHF.L.U32 UR16, UR16, 0x1, URZ ;  /* 0x0000000110107899 */ /* 0x000fe4000800063f */
[----:B------:R-:W-:Y:S02]  /*0170*/  UIADD3.X UR21, URZ, UR13, URZ, UP1, !UPT ;  /* 0x0000000d3f157290 */ /* 0x000fe40008ffe43f */
[----:B------:R-:W-:Y:S02]  /*0180*/  UIADD3.X UR23, URZ, UR13, URZ, UP2, !UPT ;  /* 0x0000000d3f177290 */ /* 0x000fe400097fe43f */
[----:B------:R-:W-:Y:S01]  /*0190*/  UIADD3.X UR13, URZ, UR13, URZ, UP3, !UPT ;  /* 0x0000000d3f0d7290 */ /* 0x000fe20009ffe43f */
[----:B------:R3:W-:Y:S01]  /*01a0*/  UTMACCTL.PF [UR18] ;  /* 0x00000000120079b9 */ /* 0x0007e20008040000 */
[----:B-1----:R-:W-:-:S03]  /*01b0*/  ULEA UR8, UR8, UR4, 0x18 ;  /* 0x0000000408087291 */ /* 0x002fc6000f8ec03f */
[----:B------:R3:W-:Y:S01]  /*01c0*/  UTMACCTL.PF [UR20] ;  /* 0x00000000140079b9 */ /* 0x0007e20008040000 */
[----:B--2---:R-:W-:Y:S02]  /*01d0*/  ULEA UR9, UR6, UR5, 0x18 ;  /* 0x0000000506097291 */ /* 0x004fe4000f8ec03f */
[----:B------:R-:W-:-:S04]  /*01e0*/  UIADD3 UR4, -UR7, 0x100000, URZ ;  /* 0x0010000007047890 */ /* 0x000fc8000fffe13f */
[----:B------:R-:W-:Y:S02]  /*01f0*/  USHF.L.U32 UR5, UR4, 0xb, URZ ;  /* 0x0000000b04057899 */ /* 0x000fe4000800063f */
[----:B------:R-:W-:Y:S01]  /*0200*/  USHF.L.U32 UR4, UR4, 0x1, URZ ;  /* 0x0000000104047899 */ /* 0x000fe2000800063f */
[----:B------:R3:W-:Y:S01]  /*0210*/  UTMACCTL.PF [UR22] ;  /* 0x00000000160079b9 */ /* 0x0007e20008040000 */
[----:B------:R-:W-:-:S04]  /*0220*/  UIADD3 UR6, -UR10, 0x100000, URZ ;  /* 0x001000000a067890 */ /* 0x000fc8000fffe13f */
[----:B------:R-:W-:Y:S02]  /*0230*/  USHF.L.U32 UR7, UR6, 0xb, URZ ;  /* 0x0000000b06077899 */ /* 0x000fe4000800063f */
[----:B------:R-:W-:Y:S01]  /*0240*/  USHF.L.U32 UR6, UR6, 0x1, URZ ;  /* 0x0000000106067899 */ /* 0x000fe2000800063f */
[----:B------:R3:W-:Y:S01]  /*0250*/  UTMACCTL.PF [UR12] ;  /* 0x000000000c0079b9 */ /* 0x0007e20008040000 */
[----:B------:R-:W1:Y:S02]  /*0260*/  FENCE.VIEW.ASYNC.S ;  /* 0x00000000000073c6 */ /* 0x000e640000000000 */
[----:B-1----:R3:W1:Y:S01]  /*0270*/  SYNCS.EXCH.64 URZ, [UR8], UR14 ;  /* 0x0000000e083f75b2 */ /* 0x0026620008000100 */
[----:B------:R3:W2:Y:S01]  /*0280*/  SYNCS.EXCH.64 URZ, [UR8+0x8], UR16 ;  /* 0x00000810083f75b2 */ /* 0x0006a20008000100 */
[----:B------:R3:W4:Y:S06]  /*0290*/  SYNCS.EXCH.64 URZ, [UR9+0x10], UR4 ;  /* 0x00001004093f75b2 */ /* 0x00072c0008000100 */
[----:B------:R3:W5:Y:S01]  /*02a0*/  SYNCS.EXCH.64 URZ, [UR9+0x18], UR6 ;  /* 0x00001806093f75b2 */ /* 0x0007620008000100 */
[----:B------:R3:W1:Y:S01]  /*02b0*/  SYNCS.EXCH.64 URZ, [UR9+0x20], UR4 ;  /* 0x00002004093f75b2 */ /* 0x0006620008000100 */
[----:B------:R3:W1:Y:S02]  /*02c0*/  SYNCS.EXCH.64 URZ, [UR9+0x28], UR6 ;  /* 0x00002806093f75b2 */ /* 0x0006640008000100 */
[----:B---3--:R-:W-:Y:S01]  /*02d0*/  NOP ;  /* 0x0000000000007918 */ /* 0x008fe20000000000 */
.L_x_0:
[----:B------:R-:W-:Y:S01]  /*02e0*/  ISETP.GT.AND P0, PT, R0, 0x3, PT ;  /* 0x000000030000780c */ /* 0x000fe20003f04270 */
[----:B------:R-:W-:Y:S01]  /*02f0*/  NOP ;  /* 0x0000000000007918 */ /* 0x000fe20000000000 */
[----:B-12-45:R-:W-:Y:S11]  /*0300*/  BAR.SYNC.DEFER_BLOCKING 0x0 ;  /* 0x0000000000007b1d */ /* 0x036ff60000010000 */
[----:B------:R-:W-:Y:S05]  /*0310*/  @P0 BRA `(.L_x_1) ;  /* 0x00000008008c0947 */ /* 0x000fea0003800000 */
[----:B------:R-:W-:-:S08]  /*0320*/  NOP ;  /* 0x0000000000007918 */ /* 0x000fd00000000000 */
[----:B------:R-:W1:-:S00]  /*0330*/  USETMAXREG.DEALLOC.CTAPOOL 0x18 ;  /* 0x00000018000079c8 */ /* 0x000e4000080e0500 */
[----:B-1----:R-:W-:-:S13]  /*0340*/  LOP3.LUT P0, RZ, R0, 0x3, RZ, 0xc0, !PT ;  /* 0x0000000300ff7812 */ /* 0x002fda000780c0ff */
[----:B------:R-:W-:Y:S05]  /*0350*/  @P0 EXIT ;  /* 0x000000000000094d */ /* 0x000fea0003800000 */
[----:B------:R-:W1:Y:S01]  /*0360*/  S2UR UR4, SR_CgaCtaId ;  /* 0x00000000000479c3 */ /* 0x000e620000008800 */
[----:B------:R-:W-:Y:S01]  /*0370*/  UMOV UR33, 0x400 ;  /* 0x0000040000217882 */ /* 0x000fe20000000000 */
[----:B------:R-:W-:Y:S01]  /*0380*/  IMAD.MOV.U32 R0, RZ, RZ, -0x80000000 ;  /* 0x80000000ff007424 */ /* 0x000fe200078e00ff */
[----:B------:R-:W-:Y:S01]  /*0390*/  ULDC UR9, c[0x0][0x21c] ;  /* 0x0000870000097ab9 */ /* 0x000fe20000000800 */
[----:B------:R-:W-:Y:S01]  /*03a0*/  ULDC.64 UR22, c[0x0][0x198] ;  /* 0x0000660000167ab9 */ /* 0x000fe20000000a00 */
[----:B------:R-:W-:Y:S02]  /*03b0*/  UIADD3 UR6, UR9, -0x1, URZ ;  /* 0xffffffff09067890 */ /* 0x000fe4000fffe03f */
[----:B------:R-:W-:Y:S01]  /*03c0*/  UIADD3 UR8, -UR9, URZ, URZ ;  /* 0x0000003f09087290 */ /* 0x000fe2000fffe13f */
[----:B------:R-:W2:Y:S01]  /*03d0*/  S2UR UR20, SR_CTAID.Y ;  /* 0x00000000001479c3 */ /* 0x000ea20000002600 */
[----:B------:R-:W-:Y:S02]  /*03e0*/  USHF.R.S32.HI UR7, URZ, 0x1f, UR6 ;  /* 0x0000001f3f077899 */ /* 0x000fe40008011406 */
[----:B------:R-:W-:-:S02]  /*03f0*/  USHF.R.S32.HI UR8, URZ, 0x1f, UR8 ;  /* 0x0000001f3f087899 */ /* 0x000fc40008011408 */
[----:B------:R-:W-:Y:S02]  /*0400*/  ULEA.HI UR7, UR7, UR6, URZ, 0x7 ;  /* 0x0000000607077291 */ /* 0x000fe4000f8f383f */
[----:B------:R-:W-:Y:S01]  /*0410*/  ULEA.HI UR8, UR8, -UR9, URZ, 0x7 ;  /* 0x8000000908087291 */ /* 0x000fe2000f8f383f */
[----:B------:R-:W3:Y:S01]  /*0420*/  S2UR UR21, SR_CTAID.Z ;  /* 0x00000000001579c3 */ /* 0x000ee20000002700 */
[----:B------:R-:W-:Y:S02]  /*0430*/  ULEA.HI.SX32 UR7, UR7, 0x1, 0x19 ;  /* 0x0000000107077891 */ /* 0x000fe4000f8fca3f */
[----:B------:R-:W-:Y:S02]  /*0440*/  USHF.R.S32.HI UR8, URZ, 0x7, UR8 ;  /* 0x000000073f087899 */ /* 0x000fe40008011408 */
[----:B------:R-:W-:Y:S01]  /*0450*/  UISETP.GT.AND UP0, UPT, UR9, URZ, UPT ;  /* 0x0000003f0900728c */ /* 0x000fe2000bf04270 */
[----:B------:R-:W-:Y:S01]  /*0460*/  UMOV UR10, URZ ;  /* 0x0000003f000a7c82 */ /* 0x000fe20008000000 */
[----:B-1----:R-:W-:Y:S01]  /*0470*/  ULEA UR33, UR4, UR33, 0x18 ;  /* 0x0000002104217291 */ /* 0x002fe2000f8ec03f */
[----:B------:R-:W1:Y:S01]  /*0480*/  S2UR UR35, SR_CTAID.X ;  /* 0x00000000002379c3 */ /* 0x000e620000002500 */
[----:B------:R-:W-:Y:S01]  /*0490*/  UMOV UR18, 0x40 ;  /* 0x0000004000127882 */ /* 0x000fe20000000000 */
[----:B------:R-:W-:-:S02]  /*04a0*/  ULDC.64 UR4, c[0x0][0x198] ;  /* 0x0000660000047ab9 */ /* 0x000fc40000000a00 */
[----:B------:R-:W-:-:S04]  /*04b0*/  UIADD3 UR14, UP1, UR4, 0xf0, URZ ;  /* 0x000000f0040e7890 */ /* 0x000fc8000ff3e03f */
[----:B------:R-:W4:Y:S02]  /*04c0*/  SYNCS.PHASECHK.TRANS64.TRYWAIT P0, [UR33+0x18], R0 ;  /* 0x00001800ff0075a7 */ /* 0x000f240008000161 */
[----:B-1234-:R-:W-:Y:S06]  /*04d0*/  @!P0 BRA `(.L_x_2) ;  /* 0x0000005800c48947 */ /* 0x01efec0003800000 */
.L_x_21:
[----:B------:R-:W-:Y:S01]  /*04e0*/  UIADD3 UR4, -UR8, URZ, URZ ;  /* 0x0000003f08047290 */ /* 0x000fe2000fffe13f */
[----:B------:R-:W-:Y:S01]  /*04f0*/  ELECT P0, URZ, PT ;  /* 0x00000000003f782f */ /* 0x000fe20003800000 */
[----:B------:R-:W-:Y:S02]  /*0500*/  UIADD3 UR22, UP2, UR22, 0xf0, URZ ;  /* 0x000000f016167890 */ /* 0x000fe4000ff5e03f */
[----:B------:R-:W-:-:S03]  /*0510*/  UIADD3.X UR5, URZ, UR5, URZ, UP1, !UPT ;  /* 0x000000053f057290 */ /* 0x000fc60008ffe43f */
[----:B------:R-:W-:Y:S01]  /*0520*/  @!UP0 UMOV UR7, UR4 ;  /* 0x0000000400078c82 */ /* 0x000fe20008000000 */
[----:B------:R-:W-:Y:S02]  /*0530*/  UIADD3 UR8, UR33, 0x10400, URZ ;  /* 0x0001040021087890 */ /* 0x000fe4000fffe03f */
[----:B------:R-:W-:Y:S02]  /*0540*/  USHF.L.U32 UR6, UR7, 0x7, URZ ;  /* 0x0000000707067899 */ /* 0x000fe4000800063f */
[----:B------:R-:W-:Y:S02]  /*0550*/  UIADD3 UR9, UR33, 0x10, URZ ;  /* 0x0000001021097890 */ /* 0x000fe4000fffe03f */
[----:B------:R-:W-:Y:S01]  /*0560*/  UIADD3 UR11, UR6, -0x80, URZ ;  /* 0xffffff80060b7890 */ /* 0x000fe2000fffe03f */
[----:B------:R-:W-:Y:S01]  /*0570*/  @P0 IMAD.MOV.U32 R2, RZ, RZ, 0x8000 ;  /* 0x00008000ff020424 */ /* 0x000fe200078e00ff */
[----:B------:R-:W-:Y:S02]  /*0580*/  UIADD3 UR16, UR33, 0x14400, URZ ;  /* 0x0001440021107890 */ /* 0x000fe4000fffe03f */
[----:B------:R-:W-:-:S02]  /*0590*/  UIADD3 UR17, UR33, 0x10, URZ ;  /* 0x0000001021117890 */ /* 0x000fc4000fffe03f */
[----:B------:R2:W-:Y:S01]  /*05a0*/  @P0 SYNCS.ARRIVE.TRANS64 RZ, [UR33+0x10], R2 ;  /* 0x00001002ffff09a7 */ /* 0x0005e20008000021 */
[----:B------:R-:W-:Y:S01]  /*05b0*/  UIADD3.X UR23, URZ, UR23, URZ, UP2, !UPT ;  /* 0x000000173f177290 */ /* 0x000fe200097fe43f */
[----:B------:R-:W-:Y:S01]  /*05c0*/  UMOV UR12, UR20 ;  /* 0x00000014000c7c82 */ /* 0x000fe20008000000 */
[----:B------:R-:W-:Y:S01]  /*05d0*/  UMOV UR13, UR21 ;  /* 0x00000015000d7c82 */ /* 0x000fe20008000000 */
[----:B------:R-:W-:Y:S01]  /*05e0*/  UMOV UR4, UR14 ;  /* 0x0000000e00047c82 */ /* 0x000fe20008000000 */
[----:B------:R-:W-:Y:S01]  /*05f0*/  UMOV UR19, UR11 ;  /* 0x0000000b00137c82 */ /* 0x000fe20008000000 */
[----:B------:R2:W-:Y:S04]  /*0600*/  UTMALDG.4D [UR8], [UR4], desc[URZ] ;  /* 0x00003f08040075b4 */ /* 0x0005e80008019000 */
[----:B------:R2:W-:Y:S01]  /*0610*/  UTMALDG.4D [UR16], [UR22], desc[URZ] ;  /* 0x00003f10160075b4 */ /* 0x0005e20008019000 */
[----:B------:R-:W3:Y:S02]  /*0620*/  SYNCS.PHASECHK.TRANS64.TRYWAIT P0, [UR33+0x8], R0 ;  /* 0x00000800ff0075a7 */ /* 0x000ee40008000161 */
[----:B--23--:R-:W-:Y:S05]  /*0630*/  @!P0 BRA `(.L_x_3) ;  /* 0x00000058008c8947 */ /* 0x00cfea0003800000 */
.L_x_22:
[----:B------:R-:W-:Y:S01]  /*0640*/  ELECT P0, URZ, PT ;  /* 0x00000000003f782f */ /* 0x000fe20003800000 */
[----:B------:R-:W-:Y:S01]  /*0650*/  ULDC.64 UR4, c[0x0][0x198] ;  /* 0x0000660000047ab9 */ /* 0x000fe20000000a00 */
[----:B------:R-:W-:Y:S01]  /*0660*/  ULDC.64 UR8, c[0x0][0x198] ;  /* 0x0000660000087ab9 */ /* 0x000fe20000000a00 */
[----:B------:R-:W-:Y:S02]  /*0670*/  UIADD3 UR4, UP0, UR4, 0x70, URZ ;  /* 0x0000007004047890 */ /* 0x000fe4000ff1e03f */
[----:B------:R-:W-:Y:S02]  /*0680*/  UIADD3 UR8, UP1, UR8, 0x70, URZ ;  /* 0x0000007008087890 */ /* 0x000fe4000ff3e03f */
[----:B------:R-:W-:Y:S02]  /*0690*/  UIADD3.X UR5, URZ, UR5, URZ, UP0, !UPT ;  /* 0x000000053f057290 */ /* 0x000fe400087fe43f */
[----:B------:R-:W-:Y:S02]  /*06a0*/  UISETP.GE.AND UP0, UPT, UR7, 0x2, UPT ;  /* 0x000000020700788c */ /* 0x000fe4000bf06270 */
[----:B------:R-:W-:-:S02]  /*06b0*/  USHF.L.U32 UR35, UR35, 0x7, URZ ;  /* 0x0000000723237899 */ /* 0x000fc4000800063f */
[----:B------:R-:W-:Y:S01]  /*06c0*/  @P0 IMAD.MOV.U32 R0, RZ, RZ, 0x8000 ;  /* 0x00008000ff000424 */ /* 0x000fe200078e00ff */
[----:B------:R-:W-:Y:S02]  /*06d0*/  UIADD3 UR32, UR33, 0x8400, URZ ;  /* 0x0000840021207890 */ /* 0x000fe4000fffe03f */
[----:B------:R-:W-:Y:S02]  /*06e0*/  UIADD3 UR16, UR33, 0xc400, URZ ;  /* 0x0000c40021107890 */ /* 0x000fe4000fffe03f */
[----:B------:R2:W-:Y:S01]  /*06f0*/  @P0 SYNCS.ARRIVE.TRANS64 RZ, [UR33], R0 ;  /* 0x00000000ffff09a7 */ /* 0x0005e20008000021 */
[----:B------:R-:W-:Y:S01]  /*0700*/  PLOP3.LUT P0, PT, PT, PT, UP0, 0x80, 0x0 ;  /* 0x000000000000781c */ /* 0x000fe20003f0f008 */
[----:B------:R-:W-:Y:S01]  /*0710*/  UIADD3.X UR9, URZ, UR9, URZ, UP1, !UPT ;  /* 0x000000093f097290 */ /* 0x000fe20008ffe43f */
[----:B------:R-:W-:Y:S01]  /*0720*/  UMOV UR34, URZ ;  /* 0x0000003f00227c82 */ /* 0x000fe20008000000 */
[----:B------:R-:W-:Y:S01]  /*0730*/  UMOV UR36, UR20 ;  /* 0x0000001400247c82 */ /* 0x000fe20008000000 */
[----:B------:R-:W-:Y:S01]  /*0740*/  UMOV UR37, UR21 ;  /* 0x0000001500257c82 */ /* 0x000fe20008000000 */
[----:B------:R-:W-:Y:S01]  /*0750*/  UMOV UR18, 0x40 ;  /* 0x0000004000127882 */ /* 0x000fe20000000000 */
[----:B------:R-:W-:Y:S01]  /*0760*/  UMOV UR17, UR33 ;  /* 0x0000002100117c82 */ /* 0x000fe20008000000 */
[----:B------:R-:W-:Y:S01]  /*0770*/  UMOV UR19, UR35 ;  /* 0x0000002300137c82 */ /* 0x000fe20008000000 */
[----:B------:R3:W-:Y:S01]  /*0780*/  UTMALDG.4D [UR32], [UR4], desc[URZ] ;  /* 0x00003f20040075b4 */ /* 0x0007e20008019000 */
[----:B--2---:R-:W-:Y:S01]  /*0790*/  MOV R0, 0x1 ;  /* 0x0000000100007802 */ /* 0x004fe20000000f00 */
[----:B------:R3:W-:Y:S03]  /*07a0*/  UTMALDG.4D [UR16], [UR8], desc[URZ] ;  /* 0x00003f10080075b4 */ /* 0x0007e60008019000 */
[----:B---3--:R-:W-:Y:S05]  /*07b0*/  @!P0 BRA `(.L_x_4) ;  /* 0x0000000000e08947 */ /* 0x008fea0003800000 */
[----:B------:R-:W-:Y:S01]  /*07c0*/  UIADD3 UR7, -UR7, URZ, URZ ;  /* 0x0000003f07077290 */ /* 0x000fe2000fffe13f */
[----:B-1----:R-:W-:Y:S01]  /*07d0*/  IMAD.MOV.U32 R5, RZ, RZ, 0x1 ;  /* 0x00000001ff057424 */ /* 0x002fe200078e00ff */
[----:B------:R-:W-:Y:S01]  /*07e0*/  UIADD3 UR19, UR6, -0x100, URZ ;  /* 0xffffff0006137890 */ /* 0x000fe2000fffe03f */
[----:B------:R-:W-:-:S03]  /*07f0*/  ULDC.64 UR14, c[0x0][0x198] ;  /* 0x00006600000e7ab9 */ /* 0x000fc60000000a00 */
[----:B------:R-:W-:-:S08]  /*0800*/  IMAD.U32 R4, RZ, RZ, UR7 ;  /* 0x00000007ff047e24 */ /* 0x000fd0000f8e00ff */
.L_x_7:
[----:B------:R-:W-:-:S05]  /*0810*/  LOP3.LUT R0, R5, 0x1, RZ, 0x3c, !PT ;  /* 0x0000000105007812 */ /* 0x000fca00078e3cff */
[----:B------:R-:W-:-:S04]  /*0820*/  IMAD.U32 R2, R0, -0x80000000, RZ ;  /* 0x8000000000027824 */ /* 0x000fc800078e00ff */
[----:B------:R-:W1:Y:S02]  /*0830*/  SYNCS.PHASECHK.TRANS64.TRYWAIT P0, [UR33+0x18], R2 ;  /* 0x00001802ff0075a7 */ /* 0x000e640008000161 */
[----:B-1----:R-:W-:Y:S05]  /*0840*/  @!P0 BRA `(.L_x_5) ;  /* 0x0000005800288947 */ /* 0x002fea0003800000 */
.L_x_24:
[----:B------:R-:W-:Y:S01]  /*0850*/  ELECT P0, URZ, PT ;  /* 0x00000000003f782f */ /* 0x000fe20003800000 */
[----:B------:R-:W-:Y:S01]  /*0860*/  VIADD R4, R4, 0x1 ;  /* 0x0000000104047836 */ /* 0x000fe20000000000 */
[----:B------:R-:W-:Y:S02]  /*0870*/  UIADD3 UR4, UP0, UR14, 0xf0, URZ ;  /* 0x000000f00e047890 */ /* 0x000fe4000ff1e03f */
[----:B------:R-:W-:Y:S02]  /*0880*/  UIADD3 UR6, UP1, UR14, 0xf0, URZ ;  /* 0x000000f00e067890 */ /* 0x000fe4000ff3e03f */
[----:B------:R-:W-:Y:S01]  /*0890*/  UIADD3 UR16, UR33, 0x10400, URZ ;  /* 0x0001040021107890 */ /* 0x000fe2000fffe03f */
[----:B------:R-:W-:Y:S01]  /*08a0*/  ISETP.NE.AND P1, PT, R4, -0x1, PT ;  /* 0xffffffff0400780c */ /* 0x000fe20003f25270 */
[----:B------:R-:W-:Y:S02]  /*08b0*/  UIADD3 UR17, UR33, 0x10, URZ ;  /* 0x0000001021117890 */ /* 0x000fe4000fffe03f */
[----:B------:R-:W-:-:S02]  /*08c0*/  UIADD3.X UR5, URZ, UR15, URZ, UP0, !UPT ;  /* 0x0000000f3f057290 */ /* 0x000fc400087fe43f */
[----:B------:R-:W-:Y:S01]  /*08d0*/  UIADD3 UR8, UR33, 0x14400, URZ ;  /* 0x0001440021087890 */ /* 0x000fe2000fffe03f */
[----:B------:R-:W-:Y:S01]  /*08e0*/  @P0 MOV R2, 0x8000 ;  /* 0x0000800000020802 */ /* 0x000fe20000000f00 */
[----:B------:R-:W-:Y:S02]  /*08f0*/  UIADD3 UR9, UR33, 0x10, URZ ;  /* 0x0000001021097890 */ /* 0x000fe4000fffe03f */
[----:B------:R-:W-:Y:S01]  /*0900*/  UIADD3.X UR7, URZ, UR15, URZ, UP1, !UPT ;  /* 0x0000000f3f077290 */ /* 0x000fe20008ffe43f */
[----:B------:R2:W-:Y:S01]  /*0910*/  @P0 SYNCS.ARRIVE.TRANS64 RZ, [UR33+0x10], R2 ;  /* 0x00001002ffff09a7 */ /* 0x0005e20008000021 */
[----:B------:R-:W-:Y:S01]  /*0920*/  UMOV UR18, URZ ;  /* 0x0000003f00127c82 */ /* 0x000fe20008000000 */
[----:B------:R-:W-:Y:S01]  /*0930*/  UMOV UR10, 0x40 ;  /* 0x00000040000a7882 */ /* 0x000fe20000000000 */
[----:B------:R-:W-:Y:S01]  /*0940*/  UMOV UR11, UR19 ;  /* 0x00000013000b7c82 */ /* 0x000fe20008000000 */
[----:B------:R-:W-:Y:S01]  /*0950*/  UMOV UR12, UR20 ;  /* 0x00000014000c7c82 */ /* 0x000fe20008000000 */
[----:B------:R-:W-:Y:S01]  /*0960*/  UMOV UR13, UR21 ;  /* 0x00000015000d7c82 */ /* 0x000fe20008000000 */
[----:B------:R3:W-:Y:S01]  /*0970*/  UTMALDG.4D [UR16], [UR4], desc[URZ] ;  /* 0x00003f10040075b4 */ /* 0x0007e20008019000 */
[----:B------:R-:W-:Y:S01]  /*0980*/  UIADD3 UR27, UR19, 0x80, URZ ;  /* 0x00000080131b7890 */ /* 0x000fe2000fffe03f */
[----:B--2---:R-:W-:Y:S01]  /*0990*/  IMAD.U32 R2, R5, -0x80000000, RZ ;  /* 0x8000000005027824 */ /* 0x004fe200078e00ff */
[----:B------:R3:W-:Y:S03]  /*09a0*/  UTMALDG.4D [UR8], [UR6], desc[URZ] ;  /* 0x00003f08060075b4 */ /* 0x0007e60008019000 */
[----:B------:R-:W2:Y:S02]  /*09b0*/  SYNCS.PHASECHK.TRANS64.TRYWAIT P0, [UR33+0x28], R2 ;  /* 0x00002802ff0075a7 */ /* 0x000ea40008000161 */
[----:B--23--:R-:W-:Y:S05]  /*09c0*/  @!P0 BRA `(.L_x_6) ;  /* 0x0000005400e88947 */ /* 0x00cfea0003800000 */
.L_x_26:
[----:B------:R-:W-:Y:S02]  /*09d0*/  ELECT P0, URZ, PT ;  /* 0x00000000003f782f */ /* 0x000fe40003800000 */
[----:B-1----:R-:W-:Y:S01]  /*09e0*/  MOV R5, R0 ;  /* 0x0000000000057202 */ /* 0x002fe20000000f00 */
[----:B------:R-:W-:Y:S02]  /*09f0*/  UIADD3 UR4, UP0, UR14, 0x170, URZ ;  /* 0x000001700e047890 */ /* 0x000fe4000ff1e03f */
[----:B------:R-:W-:Y:S02]  /*0a00*/  UIADD3 UR6, UP1, UR14, 0x170, URZ ;  /* 0x000001700e067890 */ /* 0x000fe4000ff3e03f */
[----:B------:R-:W-:Y:S02]  /*0a10*/  UIADD3 UR24, UR33, 0x400, URZ ;  /* 0x0000040021187890 */ /* 0x000fe4000fffe03f */
[----:B------:R-:W-:Y:S02]  /*0a20*/  UIADD3 UR25, UR33, 0x20, URZ ;  /* 0x0000002021197890 */ /* 0x000fe4000fffe03f */
[----:B------:R-:W-:-:S02]  /*0a30*/  UIADD3.X UR5, URZ, UR15, URZ, UP0, !UPT ;  /* 0x0000000f3f057290 */ /* 0x000fc400087fe43f */
[----:B------:R-:W-:Y:S01]  /*0a40*/  UIADD3 UR8, UR33, 0x4400, URZ ;  /* 0x0000440021087890 */ /* 0x000fe2000fffe03f */
[----:B------:R-:W-:Y:S01]  /*0a50*/  @P0 IMAD.MOV.U32 R2, RZ, RZ, 0x8000 ;  /* 0x00008000ff020424 */ /* 0x000fe200078e00ff */
[----:B------:R-:W-:Y:S02]  /*0a60*/  UIADD3 UR9, UR33, 0x20, URZ ;  /* 0x0000002021097890 */ /* 0x000fe4000fffe03f */
[----:B------:R-:W-:Y:S01]  /*0a70*/  UIADD3.X UR7, URZ, UR15, URZ, UP1, !UPT ;  /* 0x0000000f3f077290 */ /* 0x000fe20008ffe43f */
[----:B------:R2:W-:Y:S01]  /*0a80*/  @P0 SYNCS.ARRIVE.TRANS64 RZ, [UR33+0x20], R2 ;  /* 0x00002002ffff09a7 */ /* 0x0005e20008000021 */
[----:B------:R-:W-:Y:S01]  /*0a90*/  UMOV UR26, URZ ;  /* 0x0000003f001a7c82 */ /* 0x000fe20008000000 */
[----:B------:R-:W-:Y:S01]  /*0aa0*/  UMOV UR28, UR20 ;  /* 0x00000014001c7c82 */ /* 0x000fe20008000000 */
[----:B------:R-:W-:Y:S01]  /*0ab0*/  UMOV UR29, UR21 ;  /* 0x00000015001d7c82 */ /* 0x000fe20008000000 */
[----:B------:R-:W-:Y:S01]  /*0ac0*/  UMOV UR10, 0x40 ;  /* 0x00000040000a7882 */ /* 0x000fe20000000000 */
[----:B------:R-:W-:Y:S01]  /*0ad0*/  UMOV UR12, UR20 ;  /* 0x00000014000c7c82 */ /* 0x000fe20008000000 */
[----:B------:R-:W-:Y:S01]  /*0ae0*/  UMOV UR13, UR21 ;  /* 0x00000015000d7c82 */ /* 0x000fe20008000000 */
[----:B------:R-:W-:Y:S01]  /*0af0*/  UMOV UR11, UR27 ;  /* 0x0000001b000b7c82 */ /* 0x000fe20008000000 */
[----:B------:R2:W-:Y:S01]  /*0b00*/  UTMALDG.4D [UR24], [UR4], desc[URZ] ;  /* 0x00003f18040075b4 */ /* 0x0005e20008019000 */
[----:B------:R-:W-:Y:S01]  /*0b10*/  UIADD3 UR19, UR19, -0x80, URZ ;  /* 0xffffff8013137890 */ /* 0x000fe2000fffe03f */
[----:B------:R2:W-:Y:S02]  /*0b20*/  UTMALDG.4D [UR8], [UR6], desc[URZ] ;  /* 0x00003f08060075b4 */ /* 0x0005e40008019000 */
[----:B--2---:R-:W-:Y:S09]  /*0b30*/  @P1 BRA `(.L_x_7) ;  /* 0xfffffffc00341947 */ /* 0x004ff2000383ffff */
.L_x_4:
[----:B------:R-:W-:-:S04]  /*0b40*/  IMAD.U32 R2, R0, -0x80000000, RZ ;  /* 0x8000000000027824 */ /* 0x000fc800078e00ff */
[----:B------:R-:W2:Y:S02]  /*0b50*/  SYNCS.PHASECHK.TRANS64.TRYWAIT P0, [UR33+0x28], R2 ;  /* 0x00002802ff0075a7 */ /* 0x000ea40008000161 */
[----:B--2---:R-:W-:Y:S05]  /*0b60*/  @!P0 BRA `(.L_x_8) ;  /* 0x00000054009c8947 */ /* 0x004fea0003800000 */
.L_x_28:
[----:B------:R-:W-:Y:S02]  /*0b70*/  ELECT P0, URZ, PT ;  /* 0x00000000003f782f */ /* 0x000fe40003800000 */
[----:B------:R-:W-:Y:S01]  /*0b80*/  LOP3.LUT R0, R0, 0x1, RZ, 0x3c, !PT ;  /* 0x0000000100007812 */ /* 0x000fe200078e3cff */
[----:B------:R-:W-:Y:S01]  /*0b90*/  ULDC.64 UR4, c[0x0][0x198] ;  /* 0x0000660000047ab9 */ /* 0x000fe20000000a00 */
[----:B------:R-:W-:Y:S01]  /*0ba0*/  ULDC.64 UR10, c[0x0][0x198] ;  /* 0x00006600000a7ab9 */ /* 0x000fe20000000a00 */
[----:B------:R-:W-:Y:S02]  /*0bb0*/  UIADD3 UR6, UP0, UR4, 0x170, URZ ;  /* 0x0000017004067890 */ /* 0x000fe4000ff1e03f */
[----:B------:R-:W-:Y:S02]  /*0bc0*/  UIADD3 UR16, UR33, 0x400, URZ ;  /* 0x0000040021107890 */ /* 0x000fe4000fffe03f */
[----:B------:R-:W-:Y:S02]  /*0bd0*/  UIADD3.X UR7, URZ, UR5, URZ, UP0, !UPT ;  /* 0x000000053f077290 */ /* 0x000fe400087fe43f */
[----:B------:R-:W-:-:S02]  /*0be0*/  UIADD3 UR4, UP0, UR10, 0x170, URZ ;  /* 0x000001700a047890 */ /* 0x000fc4000ff1e03f */
[----:B------:R-:W-:Y:S01]  /*0bf0*/  UIADD3 UR17, UR33, 0x20, URZ ;  /* 0x0000002021117890 */ /* 0x000fe2000fffe03f */
[----:B------:R-:W-:Y:S01]  /*0c00*/  @P0 IMAD.MOV.U32 R2, RZ, RZ, 0x8000 ;  /* 0x00008000ff020424 */ /* 0x000fe200078e00ff */
[----:B------:R-:W-:Y:S02]  /*0c10*/  UIADD3 UR8, UR33, 0x4400, URZ ;  /* 0x0000440021087890 */ /* 0x000fe4000fffe03f */
[----:B------:R-:W-:Y:S02]  /*0c20*/  UIADD3 UR9, UR33, 0x20, URZ ;  /* 0x0000002021097890 */ /* 0x000fe4000fffe03f */
[----:B------:R2:W-:Y:S01]  /*0c30*/  @P0 SYNCS.ARRIVE.TRANS64 RZ, [UR33+0x20], R2 ;  /* 0x00002002ffff09a7 */ /* 0x0005e20008000021 */
[----:B------:R-:W-:Y:S01]  /*0c40*/  UIADD3.X UR5, URZ, UR11, URZ, UP0, !UPT ;  /* 0x0000000b3f057290 */ /* 0x000fe200087fe43f */
[----:B------:R-:W-:Y:S01]  /*0c50*/  UMOV UR18, URZ ;  /* 0x0000003f00127c82 */ /* 0x000fe20008000000 */
[----:B------:R-:W-:Y:S01]  /*0c60*/  UMOV UR19, URZ ;  /* 0x0000003f00137c82 */ /* 0x000fe20008000000 */
[----:B------:R-:W-:Y:S01]  /*0c70*/  UMOV UR10, 0x40 ;  /* 0x00000040000a7882 */ /* 0x000fe20000000000 */
[----:B------:R-:W-:Y:S01]  /*0c80*/  UMOV UR11, URZ ;  /* 0x0000003f000b7c82 */ /* 0x000fe20008000000 */
[----:B------:R-:W-:Y:S01]  /*0c90*/  UMOV UR12, UR20 ;  /* 0x00000014000c7c82 */ /* 0x000fe20008000000 */
[----:B--2---:R-:W-:Y:S01]  /*0ca0*/  IMAD.U32 R2, R0, -0x80000000, RZ ;  /* 0x8000000000027824 */ /* 0x004fe200078e00ff */
[----:B------:R-:W-:Y:S01]  /*0cb0*/  UMOV UR13, UR21 ;  /* 0x00000015000d7c82 */ /* 0x000fe20008000000 */
[----:B------:R2:W-:Y:S01]  /*0cc0*/  UTMALDG.4D [UR16], [UR6], desc[URZ] ;  /* 0x00003f10060075b4 */ /* 0x0005e20008019000 */
[----:B------:R2:W-:Y:S01]  /*0cd0*/  UTMALDG.4D [UR8], [UR4], desc[URZ] ;  /* 0x00003f08040075b4 */ /* 0x0005e20008019000 */
[----:B------:R-:W3:Y:S02]  /*0ce0*/  SYNCS.PHASECHK.TRANS64.TRYWAIT P0, [UR33+0x28], R2 ;  /* 0x00002802ff0075a7 */ /* 0x000ee40008000161 */
[----:B--23--:R-:W-:Y:S05]  /*0cf0*/  @!P0 BRA `(.L_x_9) ;  /* 0x0000005400548947 */ /* 0x00cfea0003800000 */
.L_x_30:
[----:B------:R-:W-:-:S13]  /*0d00*/  ELECT P0, URZ, PT ;  /* 0x00000000003f782f */ /* 0x000fda0003800000 */
[----:B------:R-:W-:Y:S05]  /*0d10*/  @!P0 EXIT ;  /* 0x000000000000894d */ /* 0x000fea0003800000 */
[----:B------:R-:W-:-:S04]  /*0d20*/  MOV R0, 0x8000 ;  /* 0x0000800000007802 */ /* 0x000fc80000000f00 */
[----:B------:R-:W-:Y:S01]  /*0d30*/  SYNCS.ARRIVE.TRANS64 RZ, [UR33+0x20], R0 ;  /* 0x00002000ffff79a7 */ /* 0x000fe20008000021 */
[----:B------:R-:W-:Y:S05]  /*0d40*/  EXIT ;  /* 0x000000000000794d */ /* 0x000fea0003800000 */
.L_x_1:
[----:B------:R-:W-:-:S08]  /*0d50*/  NOP ;  /* 0x0000000000007918 */ /* 0x000fd00000000000 */
[----:B------:R-:W1:Y:S02]  /*0d60*/  USETMAXREG.TRY_ALLOC.CTAPOOL UP0, 0xf0 ;  /* 0x000000f0000079c8 */ /* 0x000e640008000600 */
[----:B-1----:R-:W-:-:S13]  /*0d70*/  PLOP3.LUT P0, PT, PT, PT, UP0, 0x80, 0x0 ;  /* 0x000000000000781c */ /* 0x002fda0003f0f008 */
[----:B------:R-:W-:Y:S05]  /*0d80*/  @!P0 BRA `(.L_x_1) ;  /* 0xfffffffc00f08947 */ /* 0x000fea000383ffff */
[----:B------:R-:W-:Y:S01]  /*0d90*/  VIADD R4, R18, 0xffffff80 ;  /* 0xffffff8012047836 */ /* 0x000fe20000000000 */
[----:B------:R-:W1:Y:S01]  /*0da0*/  S2UR UR5, SR_CgaCtaId ;  /* 0x00000000000579c3 */ /* 0x000e620000008800 */
[----:B------:R-:W-:Y:S01]  /*0db0*/  SHF.R.U32.HI R6, RZ, 0x7, R18 ;  /* 0x00000007ff067819 */ /* 0x000fe20000011612 */
[----:B------:R-:W-:Y:S02]  /*0dc0*/  UMOV UR4, 0x400 ;  /* 0x0000040000047882 */ /* 0x000fe40000000000 */
[----:B------:R-:W-:-:S04]  /*0dd0*/  PRMT R2, R4, 0x9910, RZ ;  /* 0x0000991004027816 */ /* 0x000fc800000000ff */
[----:B------:R-:W-:-:S04]  /*0de0*/  SHF.R.S32.HI R2, RZ, 0xf, R2 ;  /* 0x0000000fff027819 */ /* 0x000fc80000011402 */
[----:B------:R-:W-:-:S04]  /*0df0*/  LOP3.LUT R3, R2, 0xffff, RZ, 0xc0, !PT ;  /* 0x0000ffff02037812 */ /* 0x000fc800078ec0ff */
[----:B------:R-:W-:-:S04]  /*0e00*/  LEA.HI R2, R3, R4, RZ, 0x17 ;  /* 0x0000000403027211 */ /* 0x000fc800078fb8ff */
[----:B------:R-:W-:-:S04]  /*0e10*/  PRMT R3, R2, 0x9910, RZ ;  /* 0x0000991002037816 */ /* 0x000fc800000000ff */
[----:B------:R-:W-:Y:S01]  /*0e20*/  SHF.R.S32.HI R3, RZ, 0x7, R3 ;  /* 0x00000007ff037819 */ /* 0x000fe20000011403 */
[----:B-1----:R-:W-:-:S03]  /*0e30*/  ULEA UR4, UR5, UR4, 0x18 ;  /* 0x0000000405047291 */ /* 0x002fc6000f8ec03f */
[----:B------:R-:W-:-:S05]  /*0e40*/  PRMT R3, R3, 0x9910, RZ ;  /* 0x0000991003037816 */ /* 0x000fca00000000ff */
[----:B------:R-:W-:-:S05]  /*0e50*/  IMAD.SHL.U32 R5, R3, 0x80, RZ ;  /* 0x0000008003057824 */ /* 0x000fca00078e00ff */
[----:B------:R-:W-:Y:S01]  /*0e60*/  ISETP.NE.AND P0, PT, R4, R5, PT ;  /* 0x000000050400720c */ /* 0x000fe20003f05270 */
[----:B------:R-:W-:-:S03]  /*0e70*/  VIADD R5, R3, 0xffffffff ;  /* 0xffffffff03057836 */ /* 0x000fc60000000000 */
[----:B------:R-:W-:-:S13]  /*0e80*/  ISETP.LT.U32.AND P0, PT, R18, 0x80, P0 ;  /* 0x000000801200780c */ /* 0x000fda0000701070 */
[----:B------:R-:W-:Y:S02]  /*0e90*/  @!P0 IADD3 R5, R3, RZ, RZ ;  /* 0x000000ff03058210 */ /* 0x000fe40007ffe0ff */
[----:B------:R-:W-:-:S04]  /*0ea0*/  ISETP.NE.AND P0, PT, R6, 0x1, PT ;  /* 0x000000010600780c */ /* 0x000fc80003f05270 */
[----:B------:R-:W1:Y:S09]  /*0eb0*/  SHFL.IDX PT, R5, R5, RZ, 0x1f ;  /* 0x00001fff05057589 */ /* 0x000e7200000e0000 */
[----:B------:R-:W-:Y:S06]  /*0ec0*/  @!P0 BAR.ARV 0x2, 0x100 ;  /* 0x0084000000008b1d */ /* 0x000fec0000002000 */
[----:B------:R-:W2:Y:S01]  /*0ed0*/  SYNCS.PHASECHK.TRANS64.TRYWAIT P0, [UR4], RZ ;  /* 0x000000ffff0075a7 */ /* 0x000ea20008000144 */
[----:B-1----:R-:W-:-:S13]  /*0ee0*/  R2UR UR5, R5 ;  /* 0x00000000050572ca */ /* 0x002fda00000e0000 */
[----:B------:R-:W-:-:S04]  /*0ef0*/  USHF.L.U32 UR5, UR5, 0x7, URZ ;  /* 0x0000000705057899 */ /* 0x000fc8000800063f */
[----:B------:R-:W-:Y:S01]  /*0f00*/  USHF.R.S32.HI UR6, URZ, 0x7, UR5 ;  /* 0x000000073f067899 */ /* 0x000fe20008011405 */
[----:B--2---:R-:W-:Y:S11]  /*0f10*/  @!P0 BRA `(.L_x_10) ;  /* 0x0000005000e88947 */ /* 0x004ff60003800000 */
.L_x_31:
[----:B------:R-:W2:Y:S01]  /*0f20*/  SYNCS.PHASECHK.TRANS64.TRYWAIT P0, [UR4+0x10], RZ ;  /* 0x000010ffff0075a7 */ /* 0x000ea20008000144 */
[----:B------:R-:W-:Y:S02]  /*0f30*/  ULEA.HI UR5, UR5, UR6, URZ, 0x1 ;  /* 0x0000000605057291 */ /* 0x000fe4000f8f083f */
[----:B------:R-:W-:Y:S02]  /*0f40*/  UIADD3 UR7, UR4, 0x10400, URZ ;  /* 0x0001040004077890 */ /* 0x000fe4000fffe03f */
[----:B------:R-:W-:Y:S02]  /*0f50*/  ULOP3.LUT UR5, UR5, 0xfffffffe, URZ, 0xc0, !UPT ;  /* 0xfffffffe05057892 */ /* 0x000fe4000f8ec03f */
[----:B------:R-:W-:Y:S02]  /*0f60*/  USHF.R.U32.HI UR7, URZ, 0x4, UR7 ;  /* 0x000000043f077899 */ /* 0x000fe40008011607 */
[----:B------:R-:W-:Y:S02]  /*0f70*/  UIADD3 UR5, UR6, -UR5, URZ ;  /* 0x8000000506057290 */ /* 0x000fe4000fffe03f */
[----:B------:R-:W-:-:S02]  /*0f80*/  ULOP3.LUT UR7, UR7, 0x3fc0, URZ, 0xc0, !UPT ;  /* 0x00003fc007077892 */ /* 0x000fc4000f8ec03f */
[----:B------:R-:W-:Y:S02]  /*0f90*/  ULEA UR6, UR5, UR4, 0xd ;  /* 0x0000000405067291 */ /* 0x000fe4000f8e683f */
[----:B------:R-:W-:Y:S02]  /*0fa0*/  ULOP3.LUT UR7, UR7, 0x10000, URZ, 0xfc, !UPT ;  /* 0x0001000007077892 */ /* 0x000fe4000f8efc3f */
[----:B------:R-:W-:Y:S01]  /*0fb0*/  UIADD3 UR6, UR6, 0x8400, URZ ;  /* 0x0000840006067890 */ /* 0x000fe2000fffe03f */
[----:B------:R-:W-:-:S03]  /*0fc0*/  UMOV UR11, 0x40000040 ;  /* 0x40000040000b7882 */ /* 0x000fc60000000000 */
[----:B------:R-:W-:Y:S01]  /*0fd0*/  USHF.R.U32.HI UR6, URZ, 0x4, UR6 ;  /* 0x000000043f067899 */ /* 0x000fe20008011606 */
[----:B------:R-:W-:-:S03]  /*0fe0*/  UMOV UR10, UR7 ;  /* 0x00000007000a7c82 */ /* 0x000fc60008000000 */
[----:B------:R-:W-:-:S04]  /*0ff0*/  ULOP3.LUT UR6, UR6, 0x3fc0, URZ, 0xc0, !UPT ;  /* 0x00003fc006067892 */ /* 0x000fc8000f8ec03f */
[----:B------:R-:W-:Y:S01]  /*1000*/  ULOP3.LUT UR6, UR6, 0x10000, URZ, 0xfc, !UPT ;  /* 0x0001000006067892 */ /* 0x000fe2000f8efc3f */
[----:B--2---:R-:W-:Y:S11]  /*1010*/  @P0 BRA `(.L_x_11) ;  /* 0x0000000000080947 */ /* 0x004ff60003800000 */
[----:B------:R-:W2:Y:S02]  /*1020*/  SYNCS.PHASECHK.TRANS64.TRYWAIT P0, [UR4+0x10], RZ ;  /* 0x000010ffff0075a7 */ /* 0x000ea40008000144 */
[----:B--2---:R-:W-:Y:S05]  /*1030*/  @!P0 BRA `(.L_x_12) ;  /* 0x0000005000b88947 */ /* 0x004fea0003800000 */
.L_x_11:
[----:B------:R-:W-:Y:S01]  /*1040*/  WARPGROUP.ARRIVE ;  /* 0x00000000000079c5 */ /* 0x000fe20000000000 */
[----:B------:R-:W-:Y:S01]  /*1050*/  UMOV UR8, UR6 ;  /* 0x0000000600087c82 */ /* 0x000fe20008000000 */
[----:B------:R-:W-:Y:S01]  /*1060*/  UMOV UR9, 0x40000040 ;  /* 0x4000004000097882 */ /* 0x000fe20000000000 */
[----:B------:R-:W-:Y:S01]  /*1070*/  LOP3.LUT R2, R2, 0xff80, RZ, 0xc0, !PT ;  /* 0x0000ff8002027812 */ /* 0x000fe200078ec0ff */
[----:B------:R-:W-:Y:S02]  /*1080*/  ULDC UR12, c[0x0][0x480] ;  /* 0x00012000000c7ab9 */ /* 0x000fe40000000800 */
[----:B------:R-:W-:Y:S01]  /*1090*/  S2UR UR13, SR_CTAID.Z ;  /* 0x00000000000d79c3 */ /* 0x000fe20000002700 */
[----:B------:R-:W-:Y:S01]  /*10a0*/  HGMMA.64x128x16.F32.BF16 R24, gdesc[UR8], RZ, !UPT ;  /* 0x01e00000081879f0 */ /* 0x000fe2000c7018ff */
[----:B------:R-:W-:Y:S01]  /*10b0*/  UIADD3 UR10, UR7, 0x2, URZ ;  /* 0x00000002070a7890 */ /* 0x000fe2000fffe03f */
[----:B------:R-:W-:Y:S01]  /*10c0*/  IMAD.MOV R2, RZ, RZ, -R2 ;  /* 0x000000ffff027224 */ /* 0x000fe200078e0a02 */
[----:B------:R-:W-:Y:S01]  /*10d0*/  UIADD3 UR8, UR6, 0x2, URZ ;  /* 0x0000000206087890 */ /* 0x000fe2000fffe03f */
[----:B------:R-:W-:Y:S01]  /*10e0*/  UMOV UR11, 0x40000040 ;  /* 0x40000040000b7882 */ /* 0x000fe20000000000 */
[----:B------:R-:W-:-:S02]  /*10f0*/  UMOV UR9, 0x40000040 ;  /* 0x4000004000097882 */ /* 0x000fc40000000000 */
[----:B-1----:R-:W-:-:S05]  /*1100*/  PRMT R5, R2, 0x7710, RZ ;  /* 0x0000771002057816 */ /* 0x002fca00000000ff */
[----:B------:R-:W-:-:S05]  /*1110*/  IMAD.IADD R2, R4, 0x1, R5 ;  /* 0x0000000104027824 */ /* 0x000fca00078e0205 */
[----:B------:R-:W-:-:S04]  /*1120*/  PRMT R5, R2, 0x8880, RZ ;  /* 0x0000888002057816 */ /* 0x000fc800000000ff */
[----:B------:R-:W-:-:S04]  /*1130*/  PRMT R5, R5, 0x7710, RZ ;  /* 0x0000771005057816 */ /* 0x000fc800000000ff */
[----:B------:R-:W-:-:S04]  /*1140*/  SHF.R.U32.HI R5, RZ, 0x7, R5 ;  /* 0x00000007ff057819 */ /* 0x000fc80000011605 */
[----:B------:R-:W-:-:S04]  /*1150*/  LOP3.LUT R7, R5, 0xff, RZ, 0xc0, !PT ;  /* 0x000000ff05077812 */ /* 0x000fc800078ec0ff */
[CC--:B------:R-:W-:Y:S02]  /*1160*/  LEA.HI R6, R7.reuse, R2.reuse, RZ, 0x1a ;  /* 0x0000000207067211 */ /* 0x0c0fe400078fd0ff */
[----:B------:R-:W-:Y:S02]  /*1170*/  LEA.HI R7, R7, R2, RZ, 0x1d ;  /* 0x0000000207077211 */ /* 0x000fe400078fe8ff */
[C---:B------:R-:W-:Y:S02]  /*1180*/  LOP3.LUT R5, R6.reuse, 0xfffc, RZ, 0xc0, !PT ;  /* 0x0000fffc06057812 */ /* 0x040fe400078ec0ff */
[----:B------:R-:W-:-:S03]  /*1190*/  PRMT R6, R6, 0x8880, RZ ;  /* 0x0000888006067816 */ /* 0x000fc600000000ff */
[----:B------:R-:W-:-:S05]  /*11a0*/  IMAD.MOV R5, RZ, RZ, -R5 ;  /* 0x000000ffff057224 */ /* 0x000fca00078e0a05 */
[----:B------:R-:W-:-:S04]  /*11b0*/  PRMT R5, R5, 0x7710, RZ ;  /* 0x0000771005057816 */ /* 0x000fc800000000ff */
[----:B------:R-:W-:-:S05]  /*11c0*/  IADD3 R5, R2, R5, RZ ;  /* 0x0000000502057210 */ /* 0x000fca0007ffe0ff */
[----:B------:R-:W-:-:S04]  /*11d0*/  IMAD.IADD R8, R5, 0x1, R5 ;  /* 0x0000000105087824 */ /* 0x000fc800078e0205 */
[----:B------:R-:W-:-:S05]  /*11e0*/  IMAD.MOV R8, RZ, RZ, -R8 ;  /* 0x000000ffff087224 */ /* 0x000fca00078e0a08 */
[----:B------:R-:W-:-:S04]  /*11f0*/  PRMT R8, R8, 0x7710, RZ ;  /* 0x0000771008087816 */ /* 0x000fc800000000ff */
[----:B------:R-:W-:-:S04]  /*1200*/  LOP3.LUT R8, R8, 0xffff, RZ, 0xc0, !PT ;  /* 0x0000ffff08087812 */ /* 0x000fc800078ec0ff */
[----:B------:R-:W-:Y:S01]  /*1210*/  PRMT R8, R8, 0x8880, RZ ;  /* 0x0000888008087816 */ /* 0x000fe200000000ff */
[----:B------:R-:W-:Y:S01]  /*1220*/  HGMMA.64x128x16.F32.BF16 R24, gdesc[UR8], R24 ;  /* 0x01e00000081879f0 */ /* 0x000fe20008701818 */
[----:B------:R-:W-:Y:S02]  /*1230*/  UIADD3 UR10, UR7, 0x4, URZ ;  /* 0x00000004070a7890 */ /* 0x000fe4000fffe03f */
[----:B------:R-:W-:Y:S01]  /*1240*/  UIADD3 UR8, UR6, 0x4, URZ ;  /* 0x0000000406087890 */ /* 0x000fe2000fffe03f */
[----:B------:R-:W-:Y:S01]  /*1250*/  UMOV UR11, 0x40000040 ;  /* 0x40000040000b7882 */ /* 0x000fe20000000000 */
[----:B------:R-:W-:-:S07]  /*1260*/  UMOV UR9, 0x40000040 ;  /* 0x4000004000097882 */ /* 0x000fce0000000000 */
        /* <DEDUP_REMOVED lines=25> */
[----:B------:R-:W-:Y:S01]  /*1400*/  HGMMA.64x128x16.F32.BF16 R24, gdesc[UR8], R24, gsb0 ;  /* 0x01e00000081879f0 */ /* 0x000fe20008001818 */
[----:B------:R-:W-:Y:S01]  /*1410*/  ULDC UR9, c[0x0][0x21c] ;  /* 0x0000870000097ab9 */ /* 0x000fe20000000800 */
[----:B------:R-:W-:Y:S01]  /*1420*/  ULDC.64 UR10, c[0x0][0x260] ;  /* 0x00009800000a7ab9 */ /* 0x000fe20000000a00 */
[----:B------:R-:W-:Y:S02]  /*1430*/  UIADD3 UR8, -UR9, URZ, URZ ;  /* 0x0000003f09087290 */ /* 0x000fe4000fffe13f */
[----:B------:R-:W-:Y:S01]  /*1440*/  VIADD R8, R8, UR9 ;  /* 0x0000000908087c36 */ /* 0x000fe20008000000 */
[----:B------:R-:W-:Y:S02]  /*1450*/  UIADD3 UR6, UR9, -0x1, URZ ;  /* 0xffffffff09067890 */ /* 0x000fe4000fffe03f */
[----:B------:R-:W-:Y:S02]  /*1460*/  USHF.R.S32.HI UR8, URZ, 0x1f, UR8 ;  /* 0x0000001f3f087899 */ /* 0x000fe40008011408 */
[----:B------:R-:W-:-:S02]  /*1470*/  UISETP.GT.AND UP0, UPT, UR9, URZ, UPT ;  /* 0x0000003f0900728c */ /* 0x000fc4000bf04270 */
[----:B------:R-:W-:Y:S02]  /*1480*/  USHF.R.S32.HI UR7, URZ, 0x1f, UR6 ;  /* 0x0000001f3f077899 */ /* 0x000fe40008011406 */
[----:B------:R-:W-:Y:S02]  /*1490*/  ULEA.HI UR8, UR8, -UR9, URZ, 0x7 ;  /* 0x8000000908087291 */ /* 0x000fe4000f8f383f */
[----:B------:R-:W-:Y:S02]  /*14a0*/  ULEA.HI UR6, UR7, UR6, URZ, 0x7 ;  /* 0x0000000607067291 */ /* 0x000fe4000f8f383f */
[----:B------:R-:W-:Y:S02]  /*14b0*/  USHF.R.S32.HI UR8, URZ, 0x7, UR8 ;  /* 0x000000073f087899 */ /* 0x000fe40008011408 */
[----:B------:R-:W-:Y:S02]  /*14c0*/  USHF.R.S32.HI UR6, URZ, 0x7, UR6 ;  /* 0x000000073f067899 */ /* 0x000fe40008011406 */
[----:B------:R-:W-:Y:S01]  /*14d0*/  @!UP0 ULOP3.LUT UR6, URZ, UR8, URZ, 0x33, !UPT ;  /* 0x000000083f068292 */ /* 0x000fe2000f8e333f */
[----:B------:R-:W1:Y:S02]  /*14e0*/  S2UR UR7, SR_CTAID.Y ;  /* 0x00000000000779c3 */ /* 0x000e640000002600 */
[----:B------:R-:W-:Y:S01]  /*14f0*/  ULDC UR8, c[0x0][0x210] ;  /* 0x0000840000087ab9 */ /* 0x000fe20000000800 */
[----:B------:R-:W-:-:S02]  /*1500*/  UISETP.GE.AND UP0, UPT, UR6, 0x1, UPT ;  /* 0x000000010600788c */ /* 0x000fc4000bf06270 */
[----:B------:R-:W-:-:S05]  /*1510*/  VIMNMX R9, RZ, UR6, !PT ;  /* 0x00000006ff097c48 */ /* 0x000fca000ffe0100 */
[----:B------:R-:W-:-:S05]  /*1520*/  IMAD R8, R9, -0x80, R8 ;  /* 0xffffff8009087824 */ /* 0x000fca00078e0208 */
[----:B------:R-:W-:-:S04]  /*1530*/  SHF.R.S32.HI R9, RZ, 0x1f, R8 ;  /* 0x0000001fff097819 */ /* 0x000fc80000011408 */
[----:B------:R-:W-:-:S04]  /*1540*/  LEA.HI R9, R9, R8, RZ, 0x3 ;  /* 0x0000000809097211 */ /* 0x000fc800078f18ff */
[----:B------:R-:W-:Y:S02]  /*1550*/  LOP3.LUT R11, R9, 0xfffffff8, RZ, 0xc0, !PT ;  /* 0xfffffff8090b7812 */ /* 0x000fe400078ec0ff */
[----:B------:R-:W-:Y:S02]  /*1560*/  SHF.R.S32.HI R9, RZ, 0x3, R9 ;  /* 0x00000003ff097819 */ /* 0x000fe40000011409 */
[----:B------:R-:W-:Y:S01]  /*1570*/  VIADDMNMX R8, R8, -R11, 0x2, PT ;  /* 0x0000000208087446 */ /* 0x000fe2000380090b */
[----:B------:R-:W-:Y:S01]  /*1580*/  IMAD.MOV.U32 R11, RZ, RZ, -0x1 ;  /* 0xffffffffff0b7424 */ /* 0x000fe200078e00ff */
[----:B------:R-:W-:-:S04]  /*1590*/  LEA R9, -R9, RZ, 0x1 ;  /* 0x000000ff09097211 */ /* 0x000fc800078e09ff */
[----:B------:R-:W-:-:S05]  /*15a0*/  VIADDMNMX R8, R9, -R8, 0xffffffe0, !PT ;  /* 0xffffffe009087446 */ /* 0x000fca0007800908 */
[----:B------:R-:W-:-:S05]  /*15b0*/  VIADD R8, R8, 0x20 ;  /* 0x0000002008087836 */ /* 0x000fca0000000000 */
[----:B------:R-:W-:-:S04]  /*15c0*/  SHF.R.U32.HI R11, RZ, R8, R11 ;  /* 0x00000008ff0b7219 */ /* 0x000fc8000001160b */
[C---:B------:R-:W-:Y:S02]  /*15d0*/  R2P PR, R11.reuse, 0x7e ;  /* 0x0000007e0b007804 */ /* 0x040fe40000000000 */
[----:B------:R-:W-:Y:S01]  /*15e0*/  LOP3.LUT R10, R11, 0x1, RZ, 0xc0, !PT ;  /* 0x000000010b0a7812 */ /* 0x000fe200078ec0ff */
[----:B------:R-:W-:Y:S02]  /*15f0*/  WARPGROUP.DEPBAR.LE gsb0, 0x0 ;  /* 0x00008000000079c5 */ /* 0x000fe40000010000 */
[----:B------:R-:W-:Y:S02]  /*1600*/  FSEL R25, R25, -INF , P1 ;  /* 0xff80000019197808 */ /* 0x000fe40000800000 */
[----:B------:R-:W-:Y:S02]  /*1610*/  FSEL R27, R27, -INF , P1 ;  /* 0xff8000001b1b7808 */ /* 0x000fe40000800000 */
[----:B------:R-:W-:Y:S02]  /*1620*/  FSEL R28, R28, -INF , P2 ;  /* 0xff8000001c1c7808 */ /* 0x000fe40001000000 */
[----:B------:R-:W-:-:S02]  /*1630*/  FSEL R9, R30, -INF , P2 ;  /* 0xff8000001e097808 */ /* 0x000fc40001000000 */
[----:B------:R-:W-:Y:S02]  /*1640*/  FSEL R29, R29, -INF , P3 ;  /* 0xff8000001d1d7808 */ /* 0x000fe40001800000 */
[----:B------:R-:W-:Y:S02]  /*1650*/  FSEL R31, R31, -INF , P3 ;  /* 0xff8000001f1f7808 */ /* 0x000fe40001800000 */
[----:B------:R-:W-:Y:S02]  /*1660*/  FSEL R19, R32, -INF , P4 ;  /* 0xff80000020137808 */ /* 0x000fe40002000000 */
[----:B------:R-:W-:Y:S02]  /*1670*/  FSEL R34, R34, -INF , P4 ;  /* 0xff80000022227808 */ /* 0x000fe40002000000 */
[----:B------:R-:W-:Y:S02]  /*1680*/  FSEL R14, R33, -INF , P5 ;  /* 0xff800000210e7808 */ /* 0x000fe40002800000 */
[----:B------:R-:W-:-:S02]  /*1690*/  FSEL R8, R35, -INF , P5 ;  /* 0xff80000023087808 */ /* 0x000fc40002800000 */
[----:B------:R-:W-:Y:S02]  /*16a0*/  FSEL R21, R36, -INF , P6 ;  /* 0xff80000024157808 */ /* 0x000fe40003000000 */
[----:B------:R-:W-:Y:S02]  /*16b0*/  FSEL R38, R38, -INF , P6 ;  /* 0xff80000026267808 */ /* 0x000fe40003000000 */
[----:B------:R-:W-:Y:S02]  /*16c0*/  R2P PR, R11.B1, 0x7f ;  /* 0x0000007f0b007804 */ /* 0x000fe40000001000 */
[----:B------:R-:W-:Y:S02]  /*16d0*/  FMNMX R17, R28, R21, !PT ;  /* 0x000000151c117209 */ /* 0x000fe40007800000 */
[----:B------:R-:W-:Y:S02]  /*16e0*/  FMNMX R33, R9, R38, !PT ;  /* 0x0000002609217209 */ /* 0x000fe40007800000 */
        /* <DEDUP_REMOVED lines=14> */
[----:B------:R-:W-:Y:S02]  /*17d0*/  R2P PR, R11.B2, 0x7f ;  /* 0x0000007f0b007804 */ /* 0x000fe40000002000 */
[----:B------:R-:W-:Y:S02]  /*17e0*/  FMNMX R17, R44, R17, !PT ;  /* 0x000000112c117209 */ /* 0x000fe40007800000 */
[----:B------:R-:W-:Y:S02]  /*17f0*/  FMNMX R33, R46, R33, !PT ;  /* 0x000000212e217209 */ /* 0x000fe40007800000 */
[----:B------:R-:W-:Y:S02]  /*1800*/  FSEL R56, R56, -INF , P0 ;  /* 0xff80000038387808 */ /* 0x000fe40000000000 */
[----:B------:R-:W-:-:S02]  /*1810*/  FSEL R58, R58, -INF , P0 ;  /* 0xff8000003a3a7808 */ /* 0x000fc40000000000 */
[----:B------:R-:W-:Y:S02]  /*1820*/  FSEL R57, R57, -INF , P1 ;  /* 0xff80000039397808 */ /* 0x000fe40000800000 */
[----:B------:R-:W-:Y:S02]  /*1830*/  FSEL R59, R59, -INF , P1 ;  /* 0xff8000003b3b7808 */ /* 0x000fe40000800000 */
[----:B------:R-:W-:Y:S02]  /*1840*/  ISETP.NE.U32.AND P0, PT, R10, 0x1, PT ;  /* 0x000000010a00780c */ /* 0x000fe40003f05070 */
[----:B------:R-:W-:Y:S02]  /*1850*/  LOP3.LUT P1, RZ, R11, 0x80, RZ, 0xc0, !PT ;  /* 0x000000800bff7812 */ /* 0x000fe4000782c0ff */
[----:B------:R-:W-:Y:S02]  /*1860*/  FSEL R24, R24, -INF , !P0 ;  /* 0xff80000018187808 */ /* 0x000fe40004000000 */
[----:B------:R-:W-:-:S02]  /*1870*/  FSEL R16, R37, -INF , P1 ;  /* 0xff80000025107808 */ /* 0x000fc40000800000 */
[----:B------:R-:W-:Y:S02]  /*1880*/  FSEL R60, R60, -INF , P2 ;  /* 0xff8000003c3c7808 */ /* 0x000fe40001000000 */
[----:B------:R-:W-:Y:S02]  /*1890*/  FSEL R62, R62, -INF , P2 ;  /* 0xff8000003e3e7808 */ /* 0x000fe40001000000 */
[----:B------:R-:W-:Y:S02]  /*18a0*/  LOP3.LUT P2, RZ, R11, 0x8000, RZ, 0xc0, !PT ;  /* 0x000080000bff7812 */ /* 0x000fe4000784c0ff */
[----:B------:R-:W-:Y:S02]  /*18b0*/  FMNMX R15, R24, R19, !PT ;  /* 0x00000013180f7209 */ /* 0x000fe40007800000 */
[----:B------:R-:W-:Y:S02]  /*18c0*/  FMNMX R10, R25, R14, !PT ;  /* 0x0000000e190a7209 */ /* 0x000fe40007800000 */
[----:B------:R-:W-:-:S02]  /*18d0*/  FMNMX R20, R29, R16, !PT ;  /* 0x000000101d147209 */ /* 0x000fc40007800000 */
[----:B------:R-:W-:Y:S02]  /*18e0*/  FSEL R53, R53, -INF , P2 ;  /* 0xff80000035357808 */ /* 0x000fe40001000000 */
[----:B------:R-:W-:Y:S02]  /*18f0*/  FMNMX R15, R40, R15, !PT ;  /* 0x0000000f280f7209 */ /* 0x000fe40007800000 */
[----:B------:R-:W-:Y:S02]  /*1900*/  FMNMX R10, R41, R10, !PT ;  /* 0x0000000a290a7209 */ /* 0x000fe40007800000 */
[----:B------:R-:W-:Y:S02]  /*1910*/  FMNMX R20, R45, R20, !PT ;  /* 0x000000142d147209 */ /* 0x000fe40007800000 */
[----:B------:R-:W-:Y:S02]  /*1920*/  FSEL R13, R26, -INF , !P0 ;  /* 0xff8000001a0d7808 */ /* 0x000fe40004000000 */
[----:B------:R-:W-:-:S02]  /*1930*/  FSEL R12, R39, -INF , P1 ;  /* 0xff800000270c7808 */ /* 0x000fc40000800000 */
[C---:B------:R-:W-:Y:S02]  /*1940*/  LOP3.LUT P1, RZ, R11.reuse, 0x800000, RZ, 0xc0, !PT ;  /* 0x008000000bff7812 */ /* 0x040fe4000782c0ff */
[----:B------:R-:W-:Y:S02]  /*1950*/  ISETP.GT.AND P0, PT, R11, -0x1, PT ;  /* 0xffffffff0b00780c */ /* 0x000fe40003f04270 */
[----:B------:R-:W-:Y:S02]  /*1960*/  FSEL R61, R61, -INF , P3 ;  /* 0xff8000003d3d7808 */ /* 0x000fe40001800000 */
[----:B------:R-:W-:Y:S02]  /*1970*/  FMNMX R15, R48, R15, !PT ;  /* 0x0000000f300f7209 */ /* 0x000fe40007800000 */
[----:B------:R-:W-:Y:S02]  /*1980*/  FMNMX R10, R49, R10, !PT ;  /* 0x0000000a310a7209 */ /* 0x000fe40007800000 */
[----:B------:R-:W-:-:S02]  /*1990*/  FMNMX R17, R52, R17, !PT ;  /* 0x0000001134117209 */ /* 0x000fc40007800000 */
[----:B------:R-:W-:Y:S02]  /*19a0*/  FMNMX R20, R53, R20, !PT ;  /* 0x0000001435147209 */ /* 0x000fe40007800000 */
[----:B------:R-:W-:Y:S02]  /*19b0*/  FSEL R55, R55, -INF , P2 ;  /* 0xff80000037377808 */ /* 0x000fe40001000000 */
[----:B------:R-:W-:Y:S02]  /*19c0*/  FSEL R69, R69, -INF , P1 ;  /* 0xff80000045457808 */ /* 0x000fe40000800000 */
[----:B------:R-:W-:Y:S02]  /*19d0*/  FSEL R85, R85, -INF , !P0 ;  /* 0xff80000055557808 */ /* 0x000fe40004000000 */
[----:B------:R-:W-:Y:S02]  /*19e0*/  FSEL R63, R63, -INF , P3 ;  /* 0xff8000003f3f7808 */ /* 0x000fe40001800000 */
[----:B------:R-:W-:-:S02]  /*19f0*/  FSEL R64, R64, -INF , P4 ;  /* 0xff80000040407808 */ /* 0x000fc40002000000 */
[----:B------:R-:W-:Y:S02]  /*1a00*/  FSEL R66, R66, -INF , P4 ;  /* 0xff80000042427808 */ /* 0x000fe40002000000 */
[----:B------:R-:W-:Y:S02]  /*1a10*/  FSEL R65, R65, -INF , P5 ;  /* 0xff80000041417808 */ /* 0x000fe40002800000 */
[----:B------:R-:W-:Y:S02]  /*1a20*/  FSEL R67, R67, -INF , P5 ;  /* 0xff80000043437808 */ /* 0x000fe40002800000 */
[----:B------:R-:W-:Y:S02]  /*1a30*/  FSEL R68, R68, -INF , P6 ;  /* 0xff80000044447808 */ /* 0x000fe40003000000 */
[----:B------:R-:W-:Y:S02]  /*1a40*/  FSEL R70, R70, -INF , P6 ;  /* 0xff80000046467808 */ /* 0x000fe40003000000 */
[----:B------:R-:W-:-:S02]  /*1a50*/  R2P PR, R11.B3, 0x7f ;  /* 0x0000007f0b007804 */ /* 0x000fc40000003000 */
[----:B------:R-:W-:Y:S02]  /*1a60*/  FMNMX R15, R56, R15, !PT ;  /* 0x0000000f380f7209 */ /* 0x000fe40007800000 */
[----:B------:R-:W-:Y:S02]  /*1a70*/  FMNMX R10, R57, R10, !PT ;  /* 0x0000000a390a7209 */ /* 0x000fe40007800000 */
[----:B------:R-:W-:Y:S02]  /*1a80*/  FMNMX R17, R60, R17, !PT ;  /* 0x000000113c117209 */ /* 0x000fe40007800000 */
[----:B------:R-:W-:Y:S02]  /*1a90*/  FMNMX R20, R61, R20, !PT ;  /* 0x000000143d147209 */ /* 0x000fe40007800000 */
[----:B------:R-:W-:Y:S02]  /*1aa0*/  FSEL R72, R72, -INF , P0 ;  /* 0xff80000048487808 */ /* 0x000fe40000000000 */
[----:B------:R-:W-:-:S02]  /*1ab0*/  FSEL R73, R73, -INF , P1 ;  /* 0xff80000049497808 */ /* 0x000fc40000800000 */
[----:B------:R-:W-:Y:S02]  /*1ac0*/  FSEL R76, R76, -INF , P2 ;  /* 0xff8000004c4c7808 */ /* 0x000fe40001000000 */
[----:B------:R-:W-:Y:S02]  /*1ad0*/  FSEL R77, R77, -INF , P3 ;  /* 0xff8000004d4d7808 */ /* 0x000fe40001800000 */
[----:B------:R-:W-:Y:S02]  /*1ae0*/  FMNMX R15, R64, R15, !PT ;  /* 0x0000000f400f7209 */ /* 0x000fe40007800000 */
[----:B------:R-:W-:Y:S02]  /*1af0*/  FMNMX R10, R65, R10, !PT ;  /* 0x0000000a410a7209 */ /* 0x000fe40007800000 */
[----:B------:R-:W-:Y:S02]  /*1b00*/  FMNMX R17, R68, R17, !PT ;  /* 0x0000001144117209 */ /* 0x000fe40007800000 */
[----:B------:R-:W-:-:S02]  /*1b10*/  FMNMX R20, R69, R20, !PT ;  /* 0x0000001445147209 */ /* 0x000fc40007800000 */
[----:B------:R-:W-:Y:S02]  /*1b20*/  FSEL R80, R80, -INF , P4 ;  /* 0xff80000050507808 */ /* 0x000fe40002000000 */
[----:B------:R-:W-:Y:S02]  /*1b30*/  FSEL R81, R81, -INF , P5 ;  /* 0xff80000051517808 */ /* 0x000fe40002800000 */
[----:B------:R-:W-:Y:S02]  /*1b40*/  FSEL R84, R84, -INF , P6 ;  /* 0xff80000054547808 */ /* 0x000fe40003000000 */
[----:B------:R-:W-:Y:S02]  /*1b50*/  FMNMX R15, R72, R15, !PT ;  /* 0x0000000f480f7209 */ /* 0x000fe40007800000 */
[----:B------:R-:W-:Y:S02]  /*1b60*/  FMNMX R10, R73, R10, !PT ;  /* 0x0000000a490a7209 */ /* 0x000fe40007800000 */
[----:B------:R-:W-:-:S02]  /*1b70*/  FMNMX R17, R76, R17, !PT ;  /* 0x000000114c117209 */ /* 0x000fc40007800000 */
[----:B------:R-:W-:Y:S02]  /*1b80*/  FMNMX R20, R77, R20, !PT ;  /* 0x000000144d147209 */ /* 0x000fe40007800000 */
[----:B------:R-:W-:Y:S02]  /*1b90*/  FMNMX R15, R80, R15, !PT ;  /* 0x0000000f500f7209 */ /* 0x000fe40007800000 */
[----:B------:R-:W-:Y:S02]  /*1ba0*/  FMNMX R10, R81, R10, !PT ;  /* 0x0000000a510a7209 */ /* 0x000fe40007800000 */
[----:B------:R-:W-:Y:S02]  /*1bb0*/  FMNMX R17, R84, R17, !PT ;  /* 0x0000001154117209 */ /* 0x000fe40007800000 */
[----:B------:R-:W-:Y:S02]  /*1bc0*/  FMNMX R20, R85, R20, !PT ;  /* 0x0000001455147209 */ /* 0x000fe40007800000 */
[----:B------:R-:W-:-:S02]  /*1bd0*/  FMNMX R10, R15, R10, !PT ;  /* 0x0000000a0f0a7209 */ /* 0x000fc40007800000 */
[----:B------:R-:W-:Y:S02]  /*1be0*/  FMNMX R17, R17, R20, !PT ;  /* 0x0000001411117209 */ /* 0x000fe40007800000 */
[----:B------:R-:W-:Y:S02]  /*1bf0*/  P2R R22, PR, RZ, 0x2 ;  /* 0x00000002ff167803 */ /* 0x000fe40000000000 */
[----:B------:R-:W-:Y:S02]  /*1c00*/  FMNMX R17, R10, R17, !PT ;  /* 0x000000110a117209 */ /* 0x000fe40007800000 */
[----:B------:R-:W-:Y:S02]  /*1c10*/  P2R R23, PR, RZ, 0x1 ;  /* 0x00000001ff177803 */ /* 0x000fe40000000000 */
[----:B------:R-:W-:Y:S01]  /*1c20*/  LOP3.LUT P0, RZ, R11, 0x800000, RZ, 0xc0, !PT ;  /* 0x008000000bff7812 */ /* 0x000fe2000780c0ff */
[----:B------:R-:W2:Y:S01]  /*1c30*/  SHFL.BFLY PT, R10, R17, 0x2, 0x1f ;  /* 0x0c401f00110a7f89 */ /* 0x000ea200000e0000 */
[----:B------:R-:W-:-:S02]  /*1c40*/  FMNMX R33, R54, R33, !PT ;  /* 0x0000002136217209 */ /* 0x000fc40007800000 */
[----:B------:R-:W-:Y:S02]  /*1c50*/  FSEL R71, R71, -INF , P0 ;  /* 0xff80000047477808 */ /* 0x000fe40000000000 */
[----:B------:R-:W-:Y:S02]  /*1c60*/  ISETP.NE.AND P0, PT, R23, RZ, PT ;  /* 0x000000ff1700720c */ /* 0x000fe40003f05270 */
[----:B------:R-:W-:Y:S02]  /*1c70*/  FMNMX R35, R62, R33, !PT ;  /* 0x000000213e237209 */ /* 0x000fe40007800000 */
[----:B------:R-:W-:Y:S02]  /*1c80*/  FSEL R74, R74, -INF , P0 ;  /* 0xff8000004a4a7808 */ /* 0x000fe40000000000 */
[----:B------:R-:W-:Y:S02]  /*1c90*/  ISETP.GT.AND P0, PT, R11, -0x1, PT ;  /* 0xffffffff0b00780c */ /* 0x000fe40003f04270 */
[----:B------:R-:W-:-:S02]  /*1ca0*/  FMNMX R11, R13, R34, !PT ;  /* 0x000000220d0b7209 */ /* 0x000fc40007800000 */
[----:B------:R-:W-:Y:S02]  /*1cb0*/  FSEL R78, R78, -INF , P2 ;  /* 0xff8000004e4e7808 */ /* 0x000fe40001000000 */
[----:B------:R-:W-:Y:S02]  /*1cc0*/  FMNMX R11, R42, R11, !PT ;  /* 0x0000000b2a0b7209 */ /* 0x000fe40007800000 */
[----:B------:R-:W-:Y:S02]  /*1cd0*/  FSEL R79, R79, -INF , P3 ;  /* 0xff8000004f4f7808 */ /* 0x000fe40001800000 */
[----:B------:R-:W-:Y:S02]  /*1ce0*/  FMNMX R11, R50, R11, !PT ;  /* 0x0000000b320b7209 */ /* 0x000fe40007800000 */
[----:B------:R-:W-:Y:S02]  /*1cf0*/  FMNMX R35, R70, R35, !PT ;  /* 0x0000002346237209 */ /* 0x000fe40007800000 */
[----:B--2---:R-:W-:-:S02]  /*1d00*/  FMNMX R15, R17, R10, !PT ;  /* 0x0000000a110f7209 */ /* 0x004fc40007800000 */
[----:B------:R-:W-:Y:S02]  /*1d10*/  FMNMX R11, R58, R11, !PT ;  /* 0x0000000b3a0b7209 */ /* 0x000fe40007800000 */
[----:B------:R-:W-:Y:S01]  /*1d20*/  FSEL R87, R87, -INF , !P0 ;  /* 0xff80000057577808 */ /* 0x000fe20004000000 */
[----:B------:R-:W2:Y:S01]  /*1d30*/  SHFL.BFLY PT, R10, R15, 0x1, 0x1f ;  /* 0x0c201f000f0a7f89 */ /* 0x000ea200000e0000 */
[----:B------:R-:W-:Y:S02]  /*1d40*/  FMNMX R11, R66, R11, !PT ;  /* 0x0000000b420b7209 */ /* 0x000fe40007800000 */
[----:B------:R-:W-:Y:S02]  /*1d50*/  FSEL R82, R82, -INF , P4 ;  /* 0xff80000052527808 */ /* 0x000fe40002000000 */
[----:B------:R-:W-:Y:S02]  /*1d60*/  FSEL R83, R83, -INF , P5 ;  /* 0xff80000053537808 */ /* 0x000fe40002800000 */
[----:B------:R-:W-:-:S02]  /*1d70*/  FSEL R86, R86, -INF , P6 ;  /* 0xff80000056567808 */ /* 0x000fc40003000000 */
[----:B------:R-:W-:Y:S02]  /*1d80*/  FMNMX R11, R74, R11, !PT ;  /* 0x0000000b4a0b7209 */ /* 0x000fe40007800000 */
[----:B------:R-:W-:Y:S02]  /*1d90*/  FMNMX R35, R78, R35, !PT ;  /* 0x000000234e237209 */ /* 0x000fe40007800000 */
[----:B------:R-:W-:Y:S02]  /*1da0*/  FMNMX R11, R82, R11, !PT ;  /* 0x0000000b520b7209 */ /* 0x000fe40007800000 */
[----:B------:R-:W-:Y:S02]  /*1db0*/  LOP3.LUT P2, RZ, R18, 0x1f, RZ, 0xc0, !PT ;  /* 0x0000001f12ff7812 */ /* 0x000fe4000784c0ff */
[----:B--2---:R-:W-:-:S04]  /*1dc0*/  FMNMX R10, R15, R10, !PT ;  /* 0x0000000a0f0a7209 */ /* 0x004fc80007800000 */
[----:B------:R-:W-:-:S04]  /*1dd0*/  FSETP.NEU.AND P1, PT, R10, -INF , PT ;  /* 0xff8000000a00780b */ /* 0x000fc80003f2d000 */
[----:B------:R-:W-:Y:S02]  /*1de0*/  FSEL R20, R10, RZ, P1 ;  /* 0x000000ff0a147208 */ /* 0x000fe40000800000 */
[----:B------:R-:W-:Y:S02]  /*1df0*/  ISETP.NE.AND P1, PT, R22, RZ, PT ;  /* 0x000000ff1600720c */ /* 0x000fe40003f25270 */
[----:B------:R-:W-:Y:S01]  /*1e00*/  FMNMX R22, R86, R35, !PT ;  /* 0x0000002356167209 */ /* 0x000fe20007800000 */
[----:B------:R-:W-:Y:S01]  /*1e10*/  FMUL R20, R20, UR12 ;  /* 0x0000000c14147c20 */ /* 0x000fe20008400000 */
[----:B------:R-:W-:-:S03]  /*1e20*/  FSEL R75, R75, -INF , P1 ;  /* 0xff8000004b4b7808 */ /* 0x000fc60000800000 */
[--C-:B------:R-:W-:Y:S01]  /*1e30*/  FFMA R168, R19, UR12, -R20.reuse ;  /* 0x0000000c13a87c23 */ /* 0x100fe20008000814 */
[--C-:B------:R-:W-:Y:S01]  /*1e40*/  FFMA R170, R21, UR12, -R20.reuse ;  /* 0x0000000c15aa7c23 */ /* 0x100fe20008000814 */
[--C-:B------:R-:W-:Y:S01]  /*1e50*/  FFMA R19, R14, UR12, -R20.reuse ;  /* 0x0000000c0e137c23 */ /* 0x100fe20008000814 */
[--C-:B------:R-:W-:Y:S01]  /*1e60*/  FFMA R21, R16, UR12, -R20.reuse ;  /* 0x0000000c10157c23 */ /* 0x100fe20008000814 */
[----:B------:R-:W-:Y:S01]  /*1e70*/  FMNMX R14, R27, R8, !PT ;  /* 0x000000081b0e7209 */ /* 0x000fe20007800000 */
[--C-:B------:R-:W-:Y:S01]  /*1e80*/  FFMA R25, R25, UR12, -R20.reuse ;  /* 0x0000000c19197c23 */ /* 0x100fe20008000814 */
[----:B------:R-:W-:Y:S01]  /*1e90*/  FMNMX R16, R31, R12, !PT ;  /* 0x0000000c1f107209 */ /* 0x000fe20007800000 */
[--C-:B------:R-:W-:Y:S01]  /*1ea0*/  FFMA R17, R29, UR12, -R20.reuse ;  /* 0x0000000c1d117c23 */ /* 0x100fe20008000814 */
[----:B------:R-:W-:Y:S01]  /*1eb0*/  FMNMX R14, R43, R14, !PT ;  /* 0x0000000e2b0e7209 */ /* 0x000fe20007800000 */
[----:B------:R2:W-:Y:S01]  /*1ec0*/  MUFU.EX2 R15, R25 ;  /* 0x00000019000f7308 */ /* 0x0005e20000000800 */
[----:B------:R-:W-:Y:S01]  /*1ed0*/  FMNMX R16, R47, R16, !PT ;  /* 0x000000102f107209 */ /* 0x000fe20007800000 */
[--C-:B------:R-:W-:Y:S01]  /*1ee0*/  FFMA R23, R41, UR12, -R20.reuse ;  /* 0x0000000c29177c23 */ /* 0x100fe20008000814 */
[----:B------:R-:W-:Y:S01]  /*1ef0*/  FMNMX R14, R51, R14, !PT ;  /* 0x0000000e330e7209 */ /* 0x000fe20007800000 */
[--C-:B------:R-:W-:Y:S01]  /*1f00*/  FFMA R29, R49, UR12, -R20.reuse ;  /* 0x0000000c311d7c23 */ /* 0x100fe20008000814 */
[----:B------:R-:W-:Y:S01]  /*1f10*/  FMNMX R16, R55, R16, !PT ;  /* 0x0000001037107209 */ /* 0x000fe20007800000 */
[--C-:B------:R-:W-:Y:S01]  /*1f20*/  FFMA R33, R53, UR12, -R20.reuse ;  /* 0x0000000c35217c23 */ /* 0x100fe20008000814 */
[----:B------:R-:W-:Y:S01]  /*1f30*/  FMNMX R14, R59, R14, !PT ;  /* 0x0000000e3b0e7209 */ /* 0x000fe20007800000 */
[--C-:B------:R-:W-:Y:S01]  /*1f40*/  FFMA R35, R57, UR12, -R20.reuse ;  /* 0x0000000c39237c23 */ /* 0x100fe20008000814 */
[----:B------:R-:W-:Y:S01]  /*1f50*/  FMNMX R16, R63, R16, !PT ;  /* 0x000000103f107209 */ /* 0x000fe20007800000 */
[--C-:B--2---:R-:W-:Y:S01]  /*1f60*/  FFMA R25, R45, UR12, -R20.reuse ;  /* 0x0000000c2d197c23 */ /* 0x104fe20008000814 */
        /* <DEDUP_REMOVED lines=16> */
[--C-:B------:R-:W-:Y:S01]  /*2070*/  FFMA R37, R61, UR12, -R20.reuse ;  /* 0x0000000c3d257c23 */ /* 0x100fe20008000814 */
[--C-:B------:R-:W-:Y:S01]  /*2080*/  FFMA R152, R64, UR12, -R20.reuse ;  /* 0x0000000c40987c23 */ /* 0x100fe20008000814 */
[----:B------:R-:W-:Y:S01]  /*2090*/  FMNMX R11, R11, R22, !PT ;  /* 0x000000160b0b7209 */ /* 0x000fe20007800000 */
[--C-:B------:R-:W-:Y:S01]  /*20a0*/  FFMA R39, R65, UR12, -R20.reuse ;  /* 0x0000000c41277c23 */ /* 0x100fe20008000814 */
[--C-:B------:R-:W-:Y:S01]  /*20b0*/  FFMA R154, R68, UR12, -R20.reuse ;  /* 0x0000000c449a7c23 */ /* 0x100fe20008000814 */
[--C-:B------:R-:W-:Y:S01]  /*20c0*/  FFMA R41, R69, UR12, -R20.reuse ;  /* 0x0000000c45297c23 */ /* 0x100fe20008000814 */
[--C-:B------:R-:W-:Y:S01]  /*20d0*/  FFMA R156, R72, UR12, -R20.reuse ;  /* 0x0000000c489c7c23 */ /* 0x100fe20008000814 */
[----:B------:R-:W2:Y:S01]  /*20e0*/  SHFL.BFLY PT, R14, R11, 0x2, 0x1f ;  /* 0x0c401f000b0e7f89 */ /* 0x000ea200000e0000 */
[--C-:B------:R-:W-:Y:S01]  /*20f0*/  FFMA R45, R73, UR12, -R20.reuse ;  /* 0x0000000c492d7c23 */ /* 0x100fe20008000814 */
[--C-:B------:R-:W-:Y:S01]  /*2100*/  FFMA R158, R76, UR12, -R20.reuse ;  /* 0x0000000c4c9e7c23 */ /* 0x100fe20008000814 */
[--C-:B------:R-:W-:Y:S01]  /*2110*/  FFMA R49, R77, UR12, -R20.reuse ;  /* 0x0000000c4d317c23 */ /* 0x100fe20008000814 */
[--C-:B------:R-:W-:Y:S01]  /*2120*/  FFMA R160, R80, UR12, -R20.reuse ;  /* 0x0000000c50a07c23 */ /* 0x100fe20008000814 */
[--C-:B------:R-:W-:Y:S01]  /*2130*/  FFMA R53, R81, UR12, -R20.reuse ;  /* 0x0000000c51357c23 */ /* 0x100fe20008000814 */
[--C-:B------:R-:W-:Y:S01]  /*2140*/  FFMA R162, R84, UR12, -R20.reuse ;  /* 0x0000000c54a27c23 */ /* 0x100fe20008000814 */
[----:B------:R-:W-:Y:S01]  /*2150*/  FFMA R57, R85, UR12, -R20 ;  /* 0x0000000c55397c23 */ /* 0x000fe20008000814 */
[----:B------:R-:W3:Y:S08]  /*2160*/  MUFU.EX2 R164, R164 ;  /* 0x000000a400a47308 */ /* 0x000ef00000000800 */
[----:B------:R-:W4:Y:S01]  /*2170*/  MUFU.EX2 R166, R166 ;  /* 0x000000a600a67308 */ /* 0x000f220000000800 */
[----:B--2---:R-:W-:-:S07]  /*2180*/  FMNMX R14, R11, R14, !PT ;  /* 0x0000000e0b0e7209 */ /* 0x004fce0007800000 */
[----:B------:R-:W2:Y:S01]  /*2190*/  MUFU.EX2 R17, R17 ;  /* 0x0000001100117308 */ /* 0x000ea20000000800 */
[----:B------:R-:W5:Y:S07]  /*21a0*/  SHFL.BFLY PT, R11, R14, 0x1, 0x1f ;  /* 0x0c201f000e0b7f89 */ /* 0x000f6e00000e0000 */
[----:B------:R-:W1:Y:S08]  /*21b0*/  MUFU.EX2 R168, R168 ;  /* 0x000000a800a87308 */ /* 0x000e700000000800 */
[----:B------:R-:W-:Y:S08]  /*21c0*/  MUFU.EX2 R19, R19 ;  /* 0x0000001300137308 */ /* 0x000ff00000000800 */
[----:B------:R-:W-:Y:S01]  /*21d0*/  MUFU.EX2 R170, R170 ;  /* 0x000000aa00aa7308 */ /* 0x000fe20000000800 */
[----:B-----5:R-:W-:-:S04]  /*21e0*/  FMNMX R11, R14, R11, !PT ;  /* 0x0000000b0e0b7209 */ /* 0x020fc80007800000 */
[----:B------:R-:W-:-:S03]  /*21f0*/  FSETP.NEU.AND P0, PT, R11, -INF , PT ;  /* 0xff8000000b00780b */ /* 0x000fc60003f0d000 */
[----:B------:R-:W-:Y:S01]  /*2200*/  MUFU.EX2 R21, R21 ;  /* 0x0000001500157308 */ /* 0x000fe20000000800 */
[----:B------:R-:W-:Y:S02]  /*2210*/  FSEL R22, R11, RZ, P0 ;  /* 0x000000ff0b167208 */ /* 0x000fe40000000000 */
[----:B------:R-:W-:-:S03]  /*2220*/  LOP3.LUT P0, RZ, R5, 0xff, RZ, 0xc0, !PT ;  /* 0x000000ff05ff7812 */ /* 0x000fc6000780c0ff */
[----:B------:R-:W-:Y:S02]  /*2230*/  FMUL R22, R22, UR12 ;  /* 0x0000000c16167c20 */ /* 0x000fe40008400000 */
[----:B------:R-:W-:Y:S02]  /*2240*/  MUFU.EX2 R172, R172 ;  /* 0x000000ac00ac7308 */ /* 0x000fe40000000800 */
[--C-:B------:R-:W-:Y:S01]  /*2250*/  FFMA R165, R13, UR12, -R22.reuse ;  /* 0x0000000c0da57c23 */ /* 0x100fe20008000816 */
[----:B------:R-:W-:Y:S01]  /*2260*/  LOP3.LUT R13, R4, 0xffff, RZ, 0xc0, !PT ;  /* 0x0000ffff040d7812 */ /* 0x000fe200078ec0ff */
[--C-:B------:R-:W-:Y:S01]  /*2270*/  FFMA R167, R9, UR12, -R22.reuse ;  /* 0x0000000c09a77c23 */ /* 0x100fe20008000816 */
[--C-:B------:R-:W-:Y:S01]  /*2280*/  FFMA R18, R8, UR12, -R22.reuse ;  /* 0x0000000c08127c23 */ /* 0x100fe20008000816 */
[--C-:B------:R-:W-:Y:S01]  /*2290*/  FFMA R14, R27, UR12, -R22.reuse ;  /* 0x0000000c1b0e7c23 */ /* 0x100fe20008000816 */
[-C--:B------:R-:W-:Y:S01]  /*22a0*/  LEA.HI R9, R13, R4.reuse, RZ, 0x15 ;  /* 0x000000040d097211 */ /* 0x080fe200078fa8ff */
[--C-:B------:R-:W-:Y:S01]  /*22b0*/  FFMA R16, R31, UR12, -R22.reuse ;  /* 0x0000000c1f107c23 */ /* 0x100fe20008000816 */
[CC--:B------:R-:W-:Y:S01]  /*22c0*/  LEA.HI R8, R13.reuse, R4.reuse, RZ, 0x14 ;  /* 0x000000040d087211 */ /* 0x0c0fe200078fa0ff */
[----:B------:R-:W5:Y:S01]  /*22d0*/  MUFU.EX2 R165, R165 ;  /* 0x000000a500a57308 */ /* 0x000f620000000800 */
[----:B------:R-:W-:Y:S01]  /*22e0*/  LEA.HI R13, R13, R4, RZ, 0x12 ;  /* 0x000000040d0d7211 */ /* 0x000fe200078f90ff */
[--C-:B------:R-:W-:Y:S01]  /*22f0*/  FFMA R169, R34, UR12, -R22.reuse ;  /* 0x0000000c22a97c23 */ /* 0x100fe20008000816 */
[----:B------:R-:W-:Y:S01]  /*2300*/  PRMT R20, R9, 0x9910, RZ ;  /* 0x0000991009147816 */ /* 0x000fe200000000ff */
[--C-:B------:R-:W-:Y:S01]  /*2310*/  FFMA R171, R38, UR12, -R22.reuse ;  /* 0x0000000c26ab7c23 */ /* 0x100fe20008000816 */
[----:B------:R-:W-:Y:S01]  /*2320*/  LOP3.LUT R9, R8, 0xfff0, RZ, 0xc0, !PT ;  /* 0x0000fff008097812 */ /* 0x000fe200078ec0ff */
[--C-:B------:R-:W-:Y:S01]  /*2330*/  FFMA R173, R42, UR12, -R22.reuse ;  /* 0x0000000c2aad7c23 */ /* 0x100fe20008000816 */
[----:B------:R-:W-:Y:S01]  /*2340*/  LOP3.LUT R27, R8, 0xffff, RZ, 0xc0, !PT ;  /* 0x0000ffff081b7812 */ /* 0x000fe200078ec0ff */
[----:B------:R-:W1:Y:S01]  /*2350*/  MUFU.EX2 R14, R14 ;  /* 0x0000000e000e7308 */ /* 0x000e620000000800 */
[----:B------:R-:W-:Y:S01]  /*2360*/  LOP3.LUT R13, R13, 0xfffc, RZ, 0xc0, !PT ;  /* 0x0000fffc0d0d7812 */ /* 0x000fe200078ec0ff */
[----:B------:R-:W-:Y:S01]  /*2370*/  IMAD.MOV R9, RZ, RZ, -R9 ;  /* 0x000000ffff097224 */ /* 0x000fe200078e0a09 */
[----:B------:R-:W-:Y:S01]  /*2380*/  SHF.R.U32.HI R8, RZ, 0x4, R27 ;  /* 0x00000004ff087819 */ /* 0x000fe2000001161b */
[--C-:B------:R-:W-:Y:S01]  /*2390*/  FFMA R175, R46, UR12, -R22.reuse ;  /* 0x0000000c2eaf7c23 */ /* 0x100fe20008000816 */
[----:B------:R-:W-:Y:S01]  /*23a0*/  IADD3 R24, RZ, -R13, RZ ;  /* 0x8000000dff187210 */ /* 0x000fe20007ffe0ff */
[----:B------:R-:W-:Y:S01]  /*23b0*/  FFMA R47, R47, UR12, -R22 ;  /* 0x0000000c2f2f7c23 */ /* 0x000fe20008000816 */
[----:B------:R-:W-:Y:S01]  /*23c0*/  SHF.R.S32.HI R13, RZ, 0x5, R20 ;  /* 0x00000005ff0d7819 */ /* 0x000fe20000011414 */
[--C-:B------:R-:W-:Y:S01]  /*23d0*/  FFMA R20, R12, UR12, -R22.reuse ;  /* 0x0000000c0c147c23 */ /* 0x100fe20008000816 */
[----:B------:R-:W-:Y:S01]  /*23e0*/  PRMT R9, R9, 0x7710, RZ ;  /* 0x0000771009097816 */ /* 0x000fe200000000ff */
[----:B------:R-:W1:Y:S01]  /*23f0*/  MUFU.EX2 R167, R167 ;  /* 0x000000a700a77308 */ /* 0x000e620000000800 */
[----:B------:R-:W-:Y:S01]  /*2400*/  LEA.HI R12, R27, R8, RZ, 0x11 ;  /* 0x000000081b0c7211 */ /* 0x000fe200078f88ff */
[--C-:B------:R-:W-:Y:S01]  /*2410*/  FFMA R177, R50, UR12, -R22.reuse ;  /* 0x0000000c32b17c23 */ /* 0x100fe20008000816 */
[----:B------:R-:W-:Y:S01]  /*2420*/  PRMT R27, R24, 0x7710, RZ ;  /* 0x00007710181b7816 */ /* 0x000fe200000000ff */
[----:B------:R-:W-:Y:S01]  /*2430*/  IMAD.IADD R9, R4, 0x1, R9 ;  /* 0x0000000104097824 */ /* 0x000fe200078e0209 */
[----:B------:R-:W-:Y:S01]  /*2440*/  LOP3.LUT R12, R12, 0xfe, RZ, 0xc0, !PT ;  /* 0x000000fe0c0c7812 */ /* 0x000fe200078ec0ff */
[--C-:B------:R-:W-:Y:S01]  /*2450*/  FFMA R24, R43, UR12, -R22.reuse ;  /* 0x0000000c2b187c23 */ /* 0x100fe20008000816 */
[----:B------:R-:W-:Y:S01]  /*2460*/  FFMA R28, R51, UR12, -R22 ;  /* 0x0000000c331c7c23 */ /* 0x000fe20008000816 */
[----:B------:R-:W-:Y:S01]  /*2470*/  IMAD.IADD R26, R4, 0x1, R27 ;  /* 0x00000001041a7824 */ /* 0x000fe200078e021b */
[----:B------:R-:W-:Y:S01]  /*2480*/  PRMT R4, R9, 0x9910, RZ ;  /* 0x0000991009047816 */ /* 0x000fe200000000ff */
[----:B------:R-:W-:Y:S01]  /*2490*/  IMAD.MOV R12, RZ, RZ, -R12 ;  /* 0x000000ffff0c7224 */ /* 0x000fe200078e0a0c */
[----:B------:R-:W-:Y:S01]  /*24a0*/  PRMT R27, R13, 0x9910, RZ ;  /* 0x000099100d1b7816 */ /* 0x000fe200000000ff */
[----:B------:R-:W1:Y:S01]  /*24b0*/  S2R R43, SR_CTAID.X ;  /* 0x00000000002b7919 */ /* 0x000e620000002500 */
[----:B------:R-:W-:Y:S01]  /*24c0*/  LOP3.LUT R9, R26, 0x80, RZ, 0xc0, !PT ;  /* 0x000000801a097812 */ /* 0x000fe200078ec0ff */
[----:B------:R-:W1:Y:S01]  /*24d0*/  MUFU.EX2 R16, R16 ;  /* 0x0000001000107308 */ /* 0x000e620000000800 */
[----:B------:R-:W-:Y:S01]  /*24e0*/  PRMT R13, R12, 0x7710, RZ ;  /* 0x000077100c0d7816 */ /* 0x000fe200000000ff */
[----:B------:R-:W-:Y:S01]  /*24f0*/  IMAD R27, R27, 0x10, R4 ;  /* 0x000000101b1b7824 */ /* 0x000fe200078e0204 */
[----:B------:R-:W-:Y:S01]  /*2500*/  LEA.HI R9, R9, R26, RZ, 0x19 ;  /* 0x0000001a09097211 */ /* 0x000fe200078fc8ff */
[--C-:B------:R-:W-:Y:S01]  /*2510*/  FFMA R54, R54, UR12, -R22.reuse ;  /* 0x0000000c36367c23 */ /* 0x100fe20008000816 */
[----:B------:R-:W-:Y:S01]  /*2520*/  IADD3 R8, R8, R13, RZ ;  /* 0x0000000d08087210 */ /* 0x000fe20007ffe0ff */
[--C-:B------:R-:W-:Y:S01]  /*2530*/  FFMA R55, R55, UR12, -R22.reuse ;  /* 0x0000000c37377c23 */ /* 0x100fe20008000816 */
[----:B------:R-:W-:Y:S01]  /*2540*/  LOP3.LUT R9, R9, 0xfe, RZ, 0xc0, !PT ;  /* 0x000000fe09097812 */ /* 0x000fe200078ec0ff */
[----:B------:R-:W-:Y:S01]  /*2550*/  MUFU.EX2 R23, R23 ;  /* 0x0000001700177308 */ /* 0x000fe20000000800 */
[----:B------:R-:W-:Y:S01]  /*2560*/  PRMT R4, R8, 0x8880, RZ ;  /* 0x0000888008047816 */ /* 0x000fe200000000ff */
[--C-:B------:R-:W-:Y:S01]  /*2570*/  FFMA R58, R58, UR12, -R22.reuse ;  /* 0x0000000c3a3a7c23 */ /* 0x100fe20008000816 */
[----:B------:R-:W-:Y:S01]  /*2580*/  FFMA R59, R59, UR12, -R22 ;  /* 0x0000000c3b3b7c23 */ /* 0x000fe20008000816 */
[----:B------:R-:W-:Y:S01]  /*2590*/  IMAD.MOV R31, RZ, RZ, -R9 ;  /* 0x000000ffff1f7224 */ /* 0x000fe200078e0a09 */
[----:B------:R-:W-:Y:S01]  /*25a0*/  LEA R4, R27, R4, 0x3 ;  /* 0x000000041b047211 */ /* 0x000fe200078e18ff */
[----:B------:R-:W-:-:S02]  /*25b0*/  IMAD.MOV.U32 R9, RZ, RZ, R6 ;  /* 0x000000ffff097224 */ /* 0x000fc400078e0006 */
[--C-:B------:R-:W-:Y:S01]  /*25c0*/  FFMA R62, R62, UR12, -R22.reuse ;  /* 0x0000000c3e3e7c23 */ /* 0x100fe20008000816 */
[----:B------:R-:W1:Y:S01]  /*25d0*/  MUFU.EX2 R169, R169 ;  /* 0x000000a900a97308 */ /* 0x000e620000000800 */
[----:B------:R-:W-:Y:S01]  /*25e0*/  PRMT R31, R31, 0x7710, RZ ;  /* 0x000077101f1f7816 */ /* 0x000fe200000000ff */
[----:B------:R-:W-:Y:S01]  /*25f0*/  IMAD.SHL.U32 R4, R4, 0x8, RZ ;  /* 0x0000000804047824 */ /* 0x000fe200078e00ff */
[----:B------:R-:W-:Y:S01]  /*2600*/  SHF.R.S32.HI R9, RZ, 0x2, R9 ;  /* 0x00000002ff097819 */ /* 0x000fe20000011409 */
[--C-:B------:R-:W-:Y:S01]  /*2610*/  FFMA R63, R63, UR12, -R22.reuse ;  /* 0x0000000c3f3f7c23 */ /* 0x100fe20008000816 */
[----:B------:R-:W-:Y:S01]  /*2620*/  FFMA R66, R66, UR12, -R22 ;  /* 0x0000000c42427c23 */ /* 0x000fe20008000816 */
[----:B------:R-:W-:Y:S01]  /*2630*/  IMAD.IADD R31, R26, 0x1, R31 ;  /* 0x000000011a1f7824 */ /* 0x000fe200078e021f */
[----:B------:R-:W-:Y:S01]  /*2640*/  LOP3.LUT R6, R9, 0xffff, RZ, 0xc0, !PT ;  /* 0x0000ffff09067812 */ /* 0x000fe200078ec0ff */
[----:B------:R-:W-:Y:S01]  /*2650*/  MUFU.EX2 R174, R174 ;  /* 0x000000ae00ae7308 */ /* 0x000fe20000000800 */
[----:B------:R-:W-:Y:S01]  /*2660*/  IADD3 R8, R4, UR4, R4 ;  /* 0x0000000404087c10 */ /* 0x000fe2000fffe004 */
[----:B------:R-:W-:Y:S01]  /*2670*/  FFMA R67, R67, UR12, -R22 ;  /* 0x0000000c43437c23 */ /* 0x000fe20008000816 */
[----:B------:R-:W-:Y:S01]  /*2680*/  SHF.R.U32.HI R2, RZ, 0x5, R6 ;  /* 0x00000005ff027819 */ /* 0x000fe20000011606 */
[----:B------:R-:W-:Y:S01]  /*2690*/  FFMA R70, R70, UR12, -R22 ;  /* 0x0000000c46467c23 */ /* 0x000fe20008000816 */
[C---:B------:R-:W-:Y:S01]  /*26a0*/  IADD3 R4, R8.reuse, 0x8400, RZ ;  /* 0x0000840008047810 */ /* 0x040fe20007ffe0ff */
[----:B------:R-:W-:Y:S01]  /*26b0*/  VIADD R12, R8, 0x8420 ;  /* 0x00008420080c7836 */ /* 0x000fe20000000000 */
[----:B------:R-:W-:Y:S01]  /*26c0*/  LOP3.LUT R2, R2, 0x7, RZ, 0xc0, !PT ;  /* 0x0000000702027812 */ /* 0x000fe200078ec0ff */
[----:B------:R-:W1:Y:S01]  /*26d0*/  MUFU.EX2 R18, R18 ;  /* 0x0000001200127308 */ /* 0x000e620000000800 */
[----:B------:R-:W-:Y:S01]  /*26e0*/  SHF.R.U32.HI R13, RZ, 0x3, R4 ;  /* 0x00000003ff0d7819 */ /* 0x000fe20000011604 */
[----:B------:R-:W-:Y:S01]  /*26f0*/  FFMA R71, R71, UR12, -R22 ;  /* 0x0000000c47477c23 */ /* 0x000fe20008000816 */
[----:B------:R-:W-:Y:S01]  /*2700*/  SHF.R.U32.HI R27, RZ, 0x3, R12 ;  /* 0x00000003ff1b7819 */ /* 0x000fe2000001160c */
[----:B------:R-:W-:Y:S01]  /*2710*/  IMAD.IADD R6, R9, 0x1, R2 ;  /* 0x0000000109067824 */ /* 0x000fe200078e0202 */
[----:B------:R-:W-:Y:S01]  /*2720*/  LOP3.LUT R4, R4, 0x70, R13, 0x78, !PT ;  /* 0x0000007004047812 */ /* 0x000fe200078e780d */
[--C-:B------:R-:W-:Y:S01]  /*2730*/  FFMA R74, R74, UR12, -R22.reuse ;  /* 0x0000000c4a4a7c23 */ /* 0x100fe20008000816 */
[----:B------:R-:W-:Y:S01]  /*2740*/  LOP3.LUT R2, R12, 0x70, R27, 0x78, !PT ;  /* 0x000000700c027812 */ /* 0x000fe200078e781b */
[----:B------:R-:W-:Y:S01]  /*2750*/  VIADD R27, R8, 0x8460 ;  /* 0x00008460081b7836 */ /* 0x000fe20000000000 */
[----:B------:R-:W-:Y:S01]  /*2760*/  LOP3.LUT R6, R6, 0xfff8, RZ, 0xc0, !PT ;  /* 0x0000fff806067812 */ /* 0x000fe200078ec0ff */
[----:B------:R-:W-:Y:S01]  /*2770*/  MUFU.EX2 R25, R25 ;  /* 0x0000001900197308 */ /* 0x000fe20000000800 */
[----:B------:R-:W-:Y:S01]  /*2780*/  IADD3 R12, R8, 0x8440, RZ ;  /* 0x00008440080c7810 */ /* 0x000fe20007ffe0ff */
[----:B------:R-:W-:Y:S01]  /*2790*/  FFMA R75, R75, UR12, -R22 ;  /* 0x0000000c4b4b7c23 */ /* 0x000fe20008000816 */
[----:B------:R-:W-:Y:S01]  /*27a0*/  PRMT R31, R31, 0x8880, RZ ;  /* 0x000088801f1f7816 */ /* 0x000fe200000000ff */
[----:B------:R-:W-:Y:S01]  /*27b0*/  IMAD.MOV R30, RZ, RZ, -R6 ;  /* 0x000000ffff1e7224 */ /* 0x000fe200078e0a06 */
[----:B------:R-:W-:Y:S01]  /*27c0*/  SHF.R.U32.HI R13, RZ, 0x3, R12 ;  /* 0x00000003ff0d7819 */ /* 0x000fe2000001160c */
[--C-:B------:R-:W-:Y:S01]  /*27d0*/  FFMA R78, R78, UR12, -R22.reuse ;  /* 0x0000000c4e4e7c23 */ /* 0x100fe20008000816 */
[----:B------:R-:W-:Y:S01]  /*27e0*/  SHF.R.U32.HI R6, RZ, 0x3, R27 ;  /* 0x00000003ff067819 */ /* 0x000fe2000001161b */
[----:B------:R-:W1:Y:S01]  /*27f0*/  MUFU.EX2 R171, R171 ;  /* 0x000000ab00ab7308 */ /* 0x000e620000000800 */
[----:B------:R-:W-:Y:S01]  /*2800*/  PRMT R30, R30, 0x7710, RZ ;  /* 0x000077101e1e7816 */ /* 0x000fe200000000ff */
[--C-:B------:R-:W-:Y:S01]  /*2810*/  FFMA R79, R79, UR12, -R22.reuse ;  /* 0x0000000c4f4f7c23 */ /* 0x100fe20008000816 */
[----:B------:R-:W-:Y:S01]  /*2820*/  LOP3.LUT R8, R12, 0x70, R13, 0x78, !PT ;  /* 0x000000700c087812 */ /* 0x000fe200078e780d */
[----:B------:R-:W-:Y:S01]  /*2830*/  FFMA R82, R82, UR12, -R22 ;  /* 0x0000000c52527c23 */ /* 0x000fe20008000816 */
[----:B------:R-:W-:Y:S01]  /*2840*/  IADD3 R12, R9, R30, RZ ;  /* 0x0000001e090c7210 */ /* 0x000fe20007ffe0ff */
[----:B---3--:R-:W-:Y:S01]  /*2850*/  FADD R30, RZ, R164 ;  /* 0x000000a4ff1e7221 */ /* 0x008fe20000000000 */
[----:B------:R-:W-:Y:S01]  /*2860*/  LOP3.LUT R6, R27, 0x70, R6, 0x78, !PT ;  /* 0x000000701b067812 */ /* 0x000fe200078e7806 */
[----:B------:R-:W-:Y:S01]  /*2870*/  MUFU.EX2 R176, R176 ;  /* 0x000000b000b07308 */ /* 0x000fe20000000800 */
[----:B------:R-:W-:Y:S01]  /*2880*/  PRMT R27, R7, 0x8880, RZ ;  /* 0x00008880071b7816 */ /* 0x000fe200000000ff */
[----:B------:R-:W-:Y:S01]  /*2890*/  FADD R13, R15, R30 ;  /* 0x0000001e0f0d7221 */ /* 0x000fe20000000000 */
[----:B------:R-:W-:Y:S01]  /*28a0*/  PRMT R30, R12, 0x9910, RZ ;  /* 0x000099100c1e7816 */ /* 0x000fe200000000ff */
[--C-:B------:R-:W-:Y:S01]  /*28b0*/  FFMA R83, R83, UR12, -R22.reuse ;  /* 0x0000000c53537c23 */ /* 0x100fe20008000816 */
[----:B------:R-:W-:Y:S01]  /*28c0*/  SHF.R.S32.HI R12, RZ, 0x5, R27 ;  /* 0x00000005ff0c7819 */ /* 0x000fe2000001141b */
[----:B----4-:R-:W-:Y:S01]  /*28d0*/  FADD R32, R166, R13 ;  /* 0x0000000da6207221 */ /* 0x010fe20000000000 */
[----:B------:R-:W-:Y:S01]  /*28e0*/  FFMA R86, R86, UR12, -R22 ;  /* 0x0000000c56567c23 */ /* 0x000fe20008000816 */
[----:B------:R-:W-:Y:S01]  /*28f0*/  IMAD R30, R3, 0x40, R30 ;  /* 0x00000040031e7824 */ /* 0x000fe200078e021e */
[----:B------:R-:W-:Y:S01]  /*2900*/  PRMT R27, R12, 0x9910, RZ ;  /* 0x000099100c1b7816 */ /* 0x000fe200000000ff */
[----:B--2---:R-:W-:Y:S01]  /*2910*/  FADD R13, R17, R32 ;  /* 0x00000020110d7221 */ /* 0x004fe20000000000 */
[----:B------:R-:W2:Y:S01]  /*2920*/  MUFU.EX2 R20, R20 ;  /* 0x0000001400147308 */ /* 0x000ea20000000800 */
[----:B------:R-:W-:Y:S01]  /*2930*/  FFMA R22, R87, UR12, -R22 ;  /* 0x0000000c57167c23 */ /* 0x000fe20008000816 */
[----:B------:R-:W-:Y:S01]  /*2940*/  F2FP.BF16.F32.PACK_AB R164, R15, R164 ;  /* 0x000000a40fa4723e */ /* 0x000fe200000010ff */
[----:B-1----:R-:W-:Y:S01]  /*2950*/  FADD R12, R168, R13 ;  /* 0x0000000da80c7221 */ /* 0x002fe20000000000 */
[----:B------:R-:W-:-:S02]  /*2960*/  IMAD R30, R27, 0x10, R30 ;  /* 0x000000101b1e7824 */ /* 0x000fc400078e021e */
[----:B-----5:R-:W-:Y:S01]  /*2970*/  FADD R27, RZ, R165 ;  /* 0x000000a5ff1b7221 */ /* 0x020fe20000000000 */
[----:B------:R-:W-:Y:S01]  /*2980*/  F2FP.BF16.F32.PACK_AB R166, R17, R166 ;  /* 0x000000a611a6723e */ /* 0x000fe200000010ff */
[C---:B------:R-:W-:Y:S01]  /*2990*/  FADD R13, R19.reuse, R12 ;  /* 0x0000000c130d7221 */ /* 0x040fe20000000000 */
[----:B------:R-:W-:Y:S01]  /*29a0*/  MUFU.EX2 R29, R29 ;  /* 0x0000001d001d7308 */ /* 0x000fe20000000800 */
[----:B------:R-:W-:Y:S01]  /*29b0*/  FADD R32, R14, R27 ;  /* 0x0000001b0e207221 */ /* 0x000fe20000000000 */
[----:B------:R-:W-:Y:S01]  /*29c0*/  F2FP.BF16.F32.PACK_AB R168, R19, R168 ;  /* 0x000000a813a8723e */ /* 0x000fe200000010ff */
[----:B------:R-:W-:Y:S01]  /*29d0*/  FADD R12, R170, R13 ;  /* 0x0000000daa0c7221 */ /* 0x000fe20000000000 */
[----:B------:R-:W-:Y:S01]  /*29e0*/  F2FP.BF16.F32.PACK_AB R170, R21, R170 ;  /* 0x000000aa15aa723e */ /* 0x000fe200000010ff */
[----:B------:R-:W-:Y:S01]  /*29f0*/  FADD R27, R167, R32 ;  /* 0x00000020a71b7221 */ /* 0x000fe20000000000 */
[C---:B------:R-:W-:Y:S01]  /*2a00*/  F2FP.BF16.F32.PACK_AB R167, R16.reuse, R167 ;  /* 0x000000a710a7723e */ /* 0x040fe200000010ff */
[----:B------:R-:W-:Y:S01]  /*2a10*/  FADD R13, R21, R12 ;  /* 0x0000000c150d7221 */ /* 0x000fe20000000000 */
[----:B------:R-:W1:Y:S01]  /*2a20*/  MUFU.EX2 R173, R173 ;  /* 0x000000ad00ad7308 */ /* 0x000e620000000800 */
[----:B------:R-:W-:Y:S01]  /*2a30*/  FADD R34, R16, R27 ;  /* 0x0000001b10227221 */ /* 0x000fe20000000000 */
[----:B------:R-:W-:Y:S01]  /*2a40*/  LEA R12, R31, R30, 0x3 ;  /* 0x0000001e1f0c7211 */ /* 0x000fe200078e18ff */
[----:B------:R-:W-:Y:S01]  /*2a50*/  FADD R32, R172, R13 ;  /* 0x0000000dac207221 */ /* 0x000fe20000000000 */
[----:B------:R-:W-:-:S02]  /*2a60*/  IMAD R30, R43, 0x80, R30 ;  /* 0x000000802b1e7824 */ /* 0x000fc400078e021e */
[----:B------:R-:W-:Y:S01]  /*2a70*/  FADD R27, R169, R34 ;  /* 0x00000022a91b7221 */ /* 0x000fe20000000000 */
[C---:B------:R-:W-:Y:S01]  /*2a80*/  F2FP.BF16.F32.PACK_AB R172, R23.reuse, R172 ;  /* 0x000000ac17ac723e */ /* 0x040fe200000010ff */
[----:B------:R-:W-:Y:S01]  /*2a90*/  FADD R13, R23, R32 ;  /* 0x00000020170d7221 */ /* 0x000fe20000000000 */
[----:B------:R-:W3:Y:S01]  /*2aa0*/  MUFU.EX2 R178, R178 ;  /* 0x000000b200b27308 */ /* 0x000ee20000000800 */
[----:B------:R-:W-:Y:S01]  /*2ab0*/  FADD R34, R18, R27 ;  /* 0x0000001b12227221 */ /* 0x000fe20000000000 */
[----:B------:R-:W-:Y:S01]  /*2ac0*/  ISETP.LT.AND P1, PT, R30, UR8, !P0 ;  /* 0x000000081e007c0c */ /* 0x000fe2000c721270 */
[----:B------:R-:W-:Y:S01]  /*2ad0*/  FADD R32, R174, R13 ;  /* 0x0000000dae207221 */ /* 0x000fe20000000000 */
[----:B------:R-:W-:Y:S01]  /*2ae0*/  IADD3 R30, R30, 0x8, RZ ;  /* 0x000000081e1e7810 */ /* 0x000fe20007ffe0ff */
[----:B------:R-:W-:Y:S01]  /*2af0*/  FADD R27, R171, R34 ;  /* 0x00000022ab1b7221 */ /* 0x000fe20000000000 */
[----:B------:R-:W-:Y:S02]  /*2b00*/  IMAD R12, R43, 0x80, R12 ;  /* 0x000000802b0c7824 */ /* 0x000fe400078e020c */
[----:B------:R-:W-:Y:S01]  /*2b10*/  FADD R13, R25, R32 ;  /* 0x00000020190d7221 */ /* 0x000fe20000000000 */
[----:B------:R-:W4:Y:S01]  /*2b20*/  MUFU.EX2 R24, R24 ;  /* 0x0000001800187308 */ /* 0x000f220000000800 */
[----:B--2---:R-:W-:Y:S01]  /*2b30*/  FADD R34, R20, R27 ;  /* 0x0000001b14227221 */ /* 0x004fe20000000000 */
[----:B------:R-:W-:Y:S01]  /*2b40*/  ISETP.LT.AND P0, PT, R30, UR8, !P0 ;  /* 0x000000081e007c0c */ /* 0x000fe2000c701270 */
[----:B------:R-:W-:Y:S01]  /*2b50*/  FADD R32, R176, R13 ;  /* 0x0000000db0207221 */ /* 0x000fe20000000000 */
[----:B------:R-:W-:Y:S01]  /*2b60*/  UIMAD.WIDE.U32 UR8, UR7, UR10, URZ ;  /* 0x0000000a070872a5 */ /* 0x000fe2000f8e003f */
[----:B-1----:R-:W-:Y:S01]  /*2b70*/  FADD R27, R173, R34 ;  /* 0x00000022ad1b7221 */ /* 0x002fe20000000000 */
[----:B------:R-:W-:Y:S01]  /*2b80*/  F2FP.BF16.F32.PACK_AB R174, R25, R174 ;  /* 0x000000ae19ae723e */ /* 0x000fe200000010ff */
[C---:B------:R-:W-:Y:S01]  /*2b90*/  FADD R13, R29.reuse, R32 ;  /* 0x000000201d0d7221 */ /* 0x040fe20000000000 */
[----:B------:R-:W1:Y:S01]  /*2ba0*/  MUFU.EX2 R33, R33 ;  /* 0x0000002100217308 */ /* 0x000e620000000800 */
[----:B------:R-:W-:Y:S01]  /*2bb0*/  UIMAD UR9, UR7, UR11, UR9 ;  /* 0x0000000b070972a4 */ /* 0x000fe2000f8e0209 */
[----:B------:R-:W-:Y:S01]  /*2bc0*/  F2FP.BF16.F32.PACK_AB R176, R29, R176 ;  /* 0x000000b01db0723e */ /* 0x000fe200000010ff */
[----:B---3--:R-:W-:Y:S01]  /*2bd0*/  FADD R32, R178, R13 ;  /* 0x0000000db2207221 */ /* 0x008fe20000000000 */
[----:B------:R-:W-:Y:S01]  /*2be0*/  ULDC.64 UR10, c[0x0][0x268] ;  /* 0x00009a00000a7ab9 */ /* 0x000fe20000000a00 */
[----:B------:R-:W-:Y:S01]  /*2bf0*/  F2FP.BF16.F32.PACK_AB R165, R14, R165 ;  /* 0x000000a50ea5723e */ /* 0x000fe200000010ff */
[----:B------:R-:W-:Y:S01]  /*2c00*/  UIMAD.WIDE.U32 UR8, UR13, UR10, UR8 ;  /* 0x0000000a0d0872a5 */ /* 0x000fe2000f8e0008 */
[----:B------:R-:W-:Y:S01]  /*2c10*/  F2FP.BF16.F32.PACK_AB R169, R18, R169 ;  /* 0x000000a912a9723e */ /* 0x000fe200000010ff */
[----:B------:R-:W2:Y:S01]  /*2c20*/  MUFU.EX2 R175, R175 ;  /* 0x000000af00af7308 */ /* 0x000ea20000000800 */
[----:B----4-:R-:W-:Y:S01]  /*2c30*/  FADD R30, R24, R27 ;  /* 0x0000001b181e7221 */ /* 0x010fe20000000000 */
[----:B------:R-:W-:Y:S01]  /*2c40*/  UIMAD UR7, UR13, UR11, UR9 ;  /* 0x0000000b0d0772a4 */ /* 0x000fe2000f8e0209 */
[----:B------:R-:W-:Y:S01]  /*2c50*/  F2FP.BF16.F32.PACK_AB R171, R20, R171 ;  /* 0x000000ab14ab723e */ /* 0x000fe200000010ff */
[----:B------:R-:W-:Y:S01]  /*2c60*/  IMAD.MOV.U32 R16, RZ, RZ, RZ ;  /* 0x000000ffff107224 */ /* 0x000fe200078e00ff */
[----:B------:R-:W-:Y:S01]  /*2c70*/  IADD3 R34, P3, R12, UR8, RZ ;  /* 0x000000080c227c10 */ /* 0x000fe2000ff7e0ff */
[----:B------:R-:W-:Y:S01]  /*2c80*/  ULDC.64 UR10, c[0x0][0x240] ;  /* 0x00009000000a7ab9 */ /* 0x000fe20000000a00 */
[----:B------:R-:W-:Y:S01]  /*2c90*/  F2FP.BF16.F32.PACK_AB R173, R24, R173 ;  /* 0x000000ad18ad723e */ /* 0x000fe200000010ff */
[----:B------:R-:W3:Y:S01]  /*2ca0*/  MUFU.EX2 R180, R180 ;  /* 0x000000b400b47308 */ /* 0x000ee20000000800 */
[----:B-1----:R-:W-:Y:S01]  /*2cb0*/  FADD R13, R33, R32 ;  /* 0x00000020210d7221 */ /* 0x002fe20000000000 */
[----:B------:R-:W-:-:S02]  /*2cc0*/  LEA.HI.X.SX32 R43, R12, UR7, 0x1, P3 ;  /* 0x000000070c2b7c11 */ /* 0x000fc400098f0eff */
[----:B------:R-:W-:-:S04]  /*2cd0*/  F2FP.BF16.F32.PACK_AB R178, R33, R178 ;  /* 0x000000b221b2723e */ /* 0x000fc800000010ff */
[----:B------:R-:W1:Y:S01]  /*2ce0*/  MUFU.EX2 R26, R47 ;  /* 0x0000002f001a7308 */ /* 0x000e620000000800 */
[----:B--2---:R-:W-:-:S07]  /*2cf0*/  FADD R27, R175, R30 ;  /* 0x0000001eaf1b7221 */ /* 0x004fce0000000000 */
[----:B------:R-:W2:Y:S01]  /*2d00*/  MUFU.EX2 R35, R35 ;  /* 0x0000002300237308 */ /* 0x000ea20000000800 */
[----:B---3--:R-:W-:-:S07]  /*2d10*/  FADD R30, R180, R13 ;  /* 0x0000000db41e7221 */ /* 0x008fce0000000000 */
[----:B------:R-:W3:Y:S01]  /*2d20*/  MUFU.EX2 R177, R177 ;  /* 0x000000b100b17308 */ /* 0x000ee20000000800 */
[C---:B-1----:R-:W-:Y:S01]  /*2d30*/  FADD R32, R26.reuse, R27 ;  /* 0x0000001b1a207221 */ /* 0x042fe20000000000 */
[----:B------:R-:W-:-:S06]  /*2d40*/  F2FP.BF16.F32.PACK_AB R175, R26, R175 ;  /* 0x000000af1aaf723e */ /* 0x000fcc00000010ff */
[----:B------:R-:W1:Y:S01]  /*2d50*/  MUFU.EX2 R182, R182 ;  /* 0x000000b600b67308 */ /* 0x000e620000000800 */
[C---:B--2---:R-:W-:Y:S01]  /*2d60*/  FADD R13, R35.reuse, R30 ;  /* 0x0000001e230d7221 */ /* 0x044fe20000000000 */
[----:B------:R-:W-:-:S06]  /*2d70*/  F2FP.BF16.F32.PACK_AB R180, R35, R180 ;  /* 0x000000b423b4723e */ /* 0x000fcc00000010ff */
[----:B------:R-:W2:Y:S01]  /*2d80*/  MUFU.EX2 R28, R28 ;  /* 0x0000001c001c7308 */ /* 0x000ea20000000800 */
[----:B---3--:R-:W-:-:S07]  /*2d90*/  FADD R27, R177, R32 ;  /* 0x00000020b11b7221 */ /* 0x008fce0000000000 */
[----:B------:R-:W3:Y:S01]  /*2da0*/  MUFU.EX2 R37, R37 ;  /* 0x0000002500257308 */ /* 0x000ee20000000800 */
[----:B-1----:R-:W-:-:S07]  /*2db0*/  FADD R30, R182, R13 ;  /* 0x0000000db61e7221 */ /* 0x002fce0000000000 */
[----:B------:R-:W1:Y:S01]  /*2dc0*/  MUFU.EX2 R54, R54 ;  /* 0x0000003600367308 */ /* 0x000e620000000800 */
[C---:B--2---:R-:W-:Y:S01]  /*2dd0*/  FADD R27, R28.reuse, R27 ;  /* 0x0000001b1c1b7221 */ /* 0x044fe20000000000 */
[----:B------:R-:W-:-:S06]  /*2de0*/  F2FP.BF16.F32.PACK_AB R177, R28, R177 ;  /* 0x000000b11cb1723e */ /* 0x000fcc00000010ff */
[----:B------:R-:W2:Y:S01]  /*2df0*/  MUFU.EX2 R152, R152 ;  /* 0x0000009800987308 */ /* 0x000ea20000000800 */
[C---:B---3--:R-:W-:Y:S01]  /*2e00*/  FADD R13, R37.reuse, R30 ;  /* 0x0000001e250d7221 */ /* 0x048fe20000000000 */
[----:B------:R-:W-:-:S06]  /*2e10*/  F2FP.BF16.F32.PACK_AB R182, R37, R182 ;  /* 0x000000b625b6723e */ /* 0x000fcc00000010ff */
[----:B------:R-:W3:Y:S01]  /*2e20*/  MUFU.EX2 R55, R55 ;  /* 0x0000003700377308 */ /* 0x000ee20000000800 */
[----:B-1----:R-:W-:-:S07]  /*2e30*/  FADD R32, R54, R27 ;  /* 0x0000001b36207221 */ /* 0x002fce0000000000 */
[----:B------:R-:W1:Y:S01]  /*2e40*/  MUFU.EX2 R39, R39 ;  /* 0x0000002700277308 */ /* 0x000e620000000800 */
[----:B--2---:R-:W-:-:S07]  /*2e50*/  FADD R30, R152, R13 ;  /* 0x0000000d981e7221 */ /* 0x004fce0000000000 */
[----:B------:R-:W2:Y:S01]  /*2e60*/  MUFU.EX2 R58, R58 ;  /* 0x0000003a003a7308 */ /* 0x000ea20000000800 */
[C---:B---3--:R-:W-:Y:S01]  /*2e70*/  FADD R27, R55.reuse, R32 ;  /* 0x00000020371b7221 */ /* 0x048fe20000000000 */
[----:B------:R-:W-:-:S06]  /*2e80*/  F2FP.BF16.F32.PACK_AB R179, R55, R54 ;  /* 0x0000003637b3723e */ /* 0x000fcc00000010ff */
[----:B------:R-:W3:Y:S01]  /*2e90*/  MUFU.EX2 R154, R154 ;  /* 0x0000009a009a7308 */ /* 0x000ee20000000800 */
[C---:B-1----:R-:W-:Y:S01]  /*2ea0*/  FADD R13, R39.reuse, R30 ;  /* 0x0000001e270d7221 */ /* 0x042fe20000000000 */
[----:B------:R-:W-:-:S06]  /*2eb0*/  F2FP.BF16.F32.PACK_AB R152, R39, R152 ;  /* 0x000000982798723e */ /* 0x000fcc00000010ff */
        /* <DEDUP_REMOVED lines=23> */
[----:B--2---:R-:W-:Y:S01]  /*3030*/  FADD R12, R158, R13 ;  /* 0x0000000d9e0c7221 */ /* 0x004fe20000000000 */
[----:B------:R-:W-:-:S06]  /*3040*/  LEA R13, P3, R34, UR10, 0x2 ;  /* 0x0000000a220d7c11 */ /* 0x000fcc000f8610ff */
[----:B------:R-:W2:Y:S01]  /*3050*/  MUFU.EX2 R70, R70 ;  /* 0x0000004600467308 */ /* 0x000ea20000000800 */
[C---:B---3--:R-:W-:Y:S01]  /*3060*/  FADD R31, R67.reuse, R30 ;  /* 0x0000001e431f7221 */ /* 0x048fe20000000000 */
[----:B------:R-:W-:-:S06]  /*3070*/  F2FP.BF16.F32.PACK_AB R153, R67, R66 ;  /* 0x000000424399723e */ /* 0x000fcc00000010ff */
[----:B------:R-:W3:Y:S01]  /*3080*/  MUFU.EX2 R160, R160 ;  /* 0x000000a000a07308 */ /* 0x000ee20000000800 */
[C---:B-1----:R-:W-:Y:S01]  /*3090*/  FADD R27, R49.reuse, R12 ;  /* 0x0000000c311b7221 */ /* 0x042fe20000000000 */
[----:B------:R-:W-:Y:S01]  /*30a0*/  LEA.HI.X R12, R34, UR11, R43, 0x2, P3 ;  /* 0x0000000b220c7c11 */ /* 0x000fe200098f142b */
[----:B------:R-:W-:Y:S01]  /*30b0*/  @!P2 IMAD.MOV.U32 R34, RZ, RZ, 0x1 ;  /* 0x00000001ff22a424 */ /* 0x000fe200078e00ff */
[----:B------:R-:W-:Y:S02]  /*30c0*/  PLOP3.LUT P3, PT, PT, PT, UP0, 0x80, 0x0 ;  /* 0x000000000000781c */ /* 0x000fe40003f6f008 */
[----:B------:R-:W-:Y:S01]  /*30d0*/  F2FP.BF16.F32.PACK_AB R158, R49, R158 ;  /* 0x0000009e319e723e */ /* 0x000fe200000010ff */
[----:B------:R1:W-:Y:S01]  /*30e0*/  @!P2 SYNCS.ARRIVE.TRANS64.ART0 RZ, [UR4+0x18], R34 ;  /* 0x00001822ffffa9a7 */ /* 0x0003e20008500004 */
[----:B------:R-:W4:Y:S01]  /*30f0*/  MUFU.EX2 R71, R71 ;  /* 0x0000004700477308 */ /* 0x000f220000000800 */
[----:B--2---:R-:W-:-:S07]  /*3100*/  FADD R32, R70, R31 ;  /* 0x0000001f46207221 */ /* 0x004fce0000000000 */
[----:B------:R-:W2:Y:S01]  /*3110*/  MUFU.EX2 R53, R53 ;  /* 0x0000003500357308 */ /* 0x000ea20000000800 */
[----:B---3--:R-:W-:-:S07]  /*3120*/  FADD R30, R160, R27 ;  /* 0x0000001ba01e7221 */ /* 0x008fce0000000000 */
[----:B------:R-:W3:Y:S01]  /*3130*/  MUFU.EX2 R74, R74 ;  /* 0x0000004a004a7308 */ /* 0x000ee20000000800 */
[C---:B----4-:R-:W-:Y:S01]  /*3140*/  FADD R31, R71.reuse, R32 ;  /* 0x00000020471f7221 */ /* 0x050fe20000000000 */
[----:B------:R-:W-:-:S06]  /*3150*/  F2FP.BF16.F32.PACK_AB R155, R71, R70 ;  /* 0x00000046479b723e */ /* 0x000fcc00000010ff */
[----:B------:R-:W4:Y:S01]  /*3160*/  MUFU.EX2 R162, R162 ;  /* 0x000000a200a27308 */ /* 0x000f220000000800 */
[C---:B--2---:R-:W-:Y:S01]  /*3170*/  FADD R27, R53.reuse, R30 ;  /* 0x0000001e351b7221 */ /* 0x044fe20000000000 */
[----:B------:R-:W-:-:S06]  /*3180*/  F2FP.BF16.F32.PACK_AB R160, R53, R160 ;  /* 0x000000a035a0723e */ /* 0x000fcc00000010ff */
[----:B------:R-:W2:Y:S01]  /*3190*/  MUFU.EX2 R75, R75 ;  /* 0x0000004b004b7308 */ /* 0x000ea20000000800 */
[----:B---3--:R-:W-:-:S07]  /*31a0*/  FADD R32, R74, R31 ;  /* 0x0000001f4a207221 */ /* 0x008fce0000000000 */
[----:B------:R-:W3:Y:S01]  /*31b0*/  MUFU.EX2 R57, R57 ;  /* 0x0000003900397308 */ /* 0x000ee20000000800 */
[----:B----4-:R-:W-:-:S07]  /*31c0*/  FADD R30, R162, R27 ;  /* 0x0000001ba21e7221 */ /* 0x010fce0000000000 */
[----:B------:R-:W4:Y:S01]  /*31d0*/  MUFU.EX2 R78, R78 ;  /* 0x0000004e004e7308 */ /* 0x000f220000000800 */
[C---:B--2---:R-:W-:Y:S01]  /*31e0*/  FADD R27, R75.reuse, R32 ;  /* 0x000000204b1b7221 */ /* 0x044fe20000000000 */
[----:B------:R-:W-:-:S06]  /*31f0*/  F2FP.BF16.F32.PACK_AB R157, R75, R74 ;  /* 0x0000004a4b9d723e */ /* 0x000fcc00000010ff */
[----:B------:R-:W2:Y:S01]  /*3200*/  MUFU.EX2 R79, R79 ;  /* 0x0000004f004f7308 */ /* 0x000ea20000000800 */
[C---:B---3--:R-:W-:Y:S01]  /*3210*/  FADD R185, R57.reuse, R30 ;  /* 0x0000001e39b97221 */ /* 0x048fe20000000000 */
[----:B------:R-:W-:-:S06]  /*3220*/  F2FP.BF16.F32.PACK_AB R162, R57, R162 ;  /* 0x000000a239a2723e */ /* 0x000fcc00000010ff */
[----:B------:R-:W3:Y:S01]  /*3230*/  MUFU.EX2 R82, R82 ;  /* 0x0000005200527308 */ /* 0x000ee20000000800 */
[----:B----4-:R-:W-:-:S07]  /*3240*/  FADD R30, R78, R27 ;  /* 0x0000001b4e1e7221 */ /* 0x010fce0000000000 */
[----:B------:R-:W4:Y:S01]  /*3250*/  MUFU.EX2 R83, R83 ;  /* 0x0000005300537308 */ /* 0x000f220000000800 */
[C---:B--2---:R-:W-:Y:S01]  /*3260*/  FADD R27, R79.reuse, R30 ;  /* 0x0000001e4f1b7221 */ /* 0x044fe20000000000 */
[----:B------:R-:W-:-:S06]  /*3270*/  F2FP.BF16.F32.PACK_AB R159, R79, R78 ;  /* 0x0000004e4f9f723e */ /* 0x000fcc00000010ff */
[----:B------:R-:W2:Y:S01]  /*3280*/  MUFU.EX2 R86, R86 ;  /* 0x0000005600567308 */ /* 0x000ea20000000800 */
[----:B---3--:R-:W-:-:S07]  /*3290*/  FADD R30, R82, R27 ;  /* 0x0000001b521e7221 */ /* 0x008fce0000000000 */
[----:B------:R2:W3:Y:S01]  /*32a0*/  MUFU.EX2 R163, R22 ;  /* 0x0000001600a37308 */ /* 0x0004e20000000800 */
[C---:B----4-:R-:W-:Y:S01]  /*32b0*/  FADD R15, R83.reuse, R30 ;  /* 0x0000001e530f7221 */ /* 0x050fe20000000000 */
[----:B------:R-:W-:-:S03]  /*32c0*/  F2FP.BF16.F32.PACK_AB R161, R83, R82 ;  /* 0x0000005253a1723e */ /* 0x000fc600000010ff */
[----:B--2---:R-:W-:-:S04]  /*32d0*/  FADD R22, R86, R15 ;  /* 0x0000000f56167221 */ /* 0x004fc80000000000 */
[C---:B---3--:R-:W-:Y:S01]  /*32e0*/  FADD R15, R163.reuse, R22 ;  /* 0x00000016a30f7221 */ /* 0x048fe20000000000 */
[----:B------:R-:W-:Y:S01]  /*32f0*/  F2FP.BF16.F32.PACK_AB R163, R163, R86 ;  /* 0x00000056a3a3723e */ /* 0x000fe200000010ff */
[----:B-1----:R-:W-:Y:S06]  /*3300*/  @!P3 BRA `(.L_x_13) ;  /* 0x0000001c00ccb947 */ /* 0x002fec0003800000 */
[----:B------:R-:W-:Y:S01]  /*3310*/  MOV R17, R11 ;  /* 0x0000000b00117202 */ /* 0x000fe20000000f00 */
[----:B------:R-:W-:Y:S01]  /*3320*/  IMAD.MOV.U32 R18, RZ, RZ, R10 ;  /* 0x000000ffff127224 */ /* 0x000fe200078e000a */
[----:B------:R-:W-:Y:S01]  /*3330*/  UIADD3 UR13, -UR6, URZ, URZ ;  /* 0x0000003f060d7290 */ /* 0x000fe2000fffe13f */
[----:B------:R-:W-:Y:S01]  /*3340*/  IMAD.MOV.U32 R19, RZ, RZ, RZ ;  /* 0x000000ffff137224 */ /* 0x000fe200078e00ff */
[----:B------:R-:W-:Y:S01]  /*3350*/  UPLOP3.LUT UP0, UPT, UPT, UPT, UPT, 0x40, 0x0 ;  /* 0x000000000000789c */ /* 0x000fe20003f0e870 */
[----:B------:R-:W-:-:S10]  /*3360*/  ULDC UR7, c[0x0][0x480] ;  /* 0x0001200000077ab9 */ /* 0x000fd40000000800 */
.L_x_18:
[----:B------:R-:W1:Y:S01]  /*3370*/  S2UR UR8, SR_CgaCtaId ;  /* 0x00000000000879c3 */ /* 0x000e620000008800 */
[----:B------:R-:W-:Y:S01]  /*3380*/  UMOV UR4, 0x400 ;  /* 0x0000040000047882 */ /* 0x000fe20000000000 */
[----:B------:R-:W-:Y:S01]  /*3390*/  LOP3.LUT R16, R19, 0x1, RZ, 0x3c, !PT ;  /* 0x0000000113107812 */ /* 0x000fe200078e3cff */
[----:B------:R-:W2:Y:S03]  /*33a0*/  S2R R14, SR_TID.X ;  /* 0x00000000000e7919 */ /* 0x000ea60000002100 */
[----:B------:R-:W-:Y:S01]  /*33b0*/  SHF.L.U32 R10, R16, 0x1f, RZ ;  /* 0x0000001f100a7819 */ /* 0x000fe200000006ff */
[----:B-1----:R-:W-:-:S04]  /*33c0*/  ULEA UR4, UR8, UR4, 0x18 ;  /* 0x0000000408047291 */ /* 0x002fc8000f8ec03f */
[----:B------:R-:W-:Y:S02]  /*33d0*/  ULEA UR9, UR5, UR4, 0xd ;  /* 0x0000000405097291 */ /* 0x000fe4000f8e683f */
[----:B------:R-:W-:Y:S02]  /*33e0*/  UIADD3 UR8, UR4, 0x10400, URZ ;  /* 0x0001040004087890 */ /* 0x000fe4000fffe03f */
[----:B------:R-:W-:Y:S01]  /*33f0*/  UIADD3 UR9, UR9, 0x8400, URZ ;  /* 0x0000840009097890 */ /* 0x000fe2000fffe03f */
[----:B------:R-:W1:Y:S01]  /*3400*/  SYNCS.PHASECHK.TRANS64.TRYWAIT P2, [UR4+0x10], R10 ;  /* 0x0000100aff0075a7 */ /* 0x000e620008040144 */
[----:B------:R-:W-:Y:S01]  /*3410*/  USHF.R.U32.HI UR8, URZ, 0x4, UR8 ;  /* 0x000000043f087899 */ /* 0x000fe20008011608 */
[----:B--2---:R-:W-:Y:S01]  /*3420*/  LEA.HI R20, R14, 0x1, RZ, 0x19 ;  /* 0x000000010e147811 */ /* 0x004fe200078fc8ff */
[----:B------:R-:W-:Y:S02]  /*3430*/  USHF.R.U32.HI UR9, URZ, 0x4, UR9 ;  /* 0x000000043f097899 */ /* 0x000fe40008011609 */
[----:B------:R-:W-:-:S02]  /*3440*/  ULOP3.LUT UR8, UR8, 0x3fc0, URZ, 0xc0, !UPT ;  /* 0x00003fc008087892 */ /* 0x000fc4000f8ec03f */
[----:B------:R-:W-:Y:S02]  /*3450*/  ULOP3.LUT UR9, UR9, 0x3fc0, URZ, 0xc0, !UPT ;  /* 0x00003fc009097892 */ /* 0x000fe4000f8ec03f */
[----:B------:R-:W-:Y:S02]  /*3460*/  ULOP3.LUT UR12, UR8, 0x10000, URZ, 0xfc, !UPT ;  /* 0x00010000080c7892 */ /* 0x000fe4000f8efc3f */
[----:B------:R-:W-:Y:S01]  /*3470*/  ULOP3.LUT UR14, UR9, 0x10000, URZ, 0xfc, !UPT ;  /* 0x00010000090e7892 */ /* 0x000fe2000f8efc3f */
[----:B-1----:R-:W-:Y:S11]  /*3480*/  @P2 BRA `(.L_x_14) ;  /* 0x00000000000c2947 */ /* 0x002ff60003800000 */
[----:B------:R-:W-:-:S04]  /*3490*/  IMAD.U32 R10, R16, -0x80000000, RZ ;  /* 0x80000000100a7824 */ /* 0x000fc800078e00ff */
[----:B------:R-:W1:Y:S02]  /*34a0*/  SYNCS.PHASECHK.TRANS64.TRYWAIT P2, [UR4+0x10], R10 ;  /* 0x0000100aff0075a7 */ /* 0x000e640008040144 */
[----:B-1----:R-:W-:Y:S05]  /*34b0*/  @!P2 BRA `(.L_x_15) ;  /* 0x0000002c00b0a947 */ /* 0x002fea0003800000 */
.L_x_14:
[----:B------:R2:W-:Y:S01]  /*34c0*/  BAR.SYNC.DEFER_BLOCKING R20, 0x100 ;  /* 0x000400140000751d */ /* 0x0005e20000010000 */
[----:B------:R-:W-:-:S05]  /*34d0*/  IMAD.U32 R10, R19, -0x80000000, RZ ;  /* 0x80000000130a7824 */ /* 0x000fca00078e00ff */
[----:B------:R-:W-:Y:S01]  /*34e0*/  UMOV UR10, UR12 ;  /* 0x0000000c000a7c82 */ /* 0x000fe20008000000 */
[----:B------:R-:W-:Y:S01]  /*34f0*/  UMOV UR11, 0x40000040 ;  /* 0x40000040000b7882 */ /* 0x000fe20000000000 */
[----:B------:R-:W-:Y:S01]  /*3500*/  UMOV UR8, UR14 ;  /* 0x0000000e00087c82 */ /* 0x000fe20008000000 */
[----:B------:R-:W-:Y:S01]  /*3510*/  UMOV UR9, 0x40000040 ;  /* 0x4000004000097882 */ /* 0x000fe20000000000 */
[----:B------:R-:W-:-:S06]  /*3520*/  WARPGROUP.ARRIVE ;  /* 0x00000000000079c5 */ /* 0x000fcc0000000000 */
[----:B------:R-:W-:Y:S01]  /*3530*/  HGMMA.64x128x16.F32.BF16 R88, gdesc[UR8], RZ, !UPT ;  /* 0x01e00000085879f0 */ /* 0x000fe2000c7018ff */
[----:B------:R-:W-:Y:S02]  /*3540*/  ULOP3.LUT UR10, UR12, 0x2, URZ, 0xfc, !UPT ;  /* 0x000000020c0a7892 */ /* 0x000fe4000f8efc3f */
[----:B------:R-:W-:Y:S01]  /*3550*/  ULOP3.LUT UR8, UR14, 0x2, URZ, 0xfc, !UPT ;  /* 0x000000020e087892 */ /* 0x000fe2000f8efc3f */
[----:B------:R-:W-:Y:S01]  /*3560*/  UMOV UR11, 0x40000040 ;  /* 0x40000040000b7882 */ /* 0x000fe20000000000 */
[----:B------:R-:W-:-:S07]  /*3570*/  UMOV UR9, 0x40000040 ;  /* 0x4000004000097882 */ /* 0x000fce0000000000 */
[----:B------:R-:W-:Y:S01]  /*3580*/  HGMMA.64x128x16.F32.BF16 R88, gdesc[UR8], R88 ;  /* 0x01e00000085879f0 */ /* 0x000fe20008701858 */
        /* <DEDUP_REMOVED lines=30> */
[----:B------:R-:W3:Y:S02]  /*3770*/  SYNCS.PHASECHK.TRANS64.TRYWAIT P2, [UR4+0x20], R10 ;  /* 0x0000200aff0075a7 */ /* 0x000ee40008040144 */
[----:B--23--:R-:W-:Y:S05]  /*3780*/  @P2 BRA `(.L_x_16) ;  /* 0x0000000000082947 */ /* 0x00cfea0003800000 */
[----:B------:R-:W2:Y:S02]  /*3790*/  SYNCS.PHASECHK.TRANS64.TRYWAIT P2, [UR4+0x20], R10 ;  /* 0x0000200aff0075a7 */ /* 0x000ea40008040144 */
[----:B--2---:R-:W-:Y:S05]  /*37a0*/  @!P2 BRA `(.L_x_17) ;  /* 0x0000002c0010a947 */ /* 0x004fea0003800000 */
.L_x_16:
[----:B------:R-:W-:Y:S01]  /*37b0*/  UIADD3 UR8, UR4, 0x400, URZ ;  /* 0x0000040004087890 */ /* 0x000fe2000fffe03f */
[----:B------:R-:W-:Y:S01]  /*37c0*/  WARPGROUP.ARRIVE ;  /* 0x00000000000079c5 */ /* 0x000fe20000000000 */
[----:B------:R-:W-:Y:S01]  /*37d0*/  UMOV UR11, 0x40000040 ;  /* 0x40000040000b7882 */ /* 0x000fe20000000000 */
[----:B------:R-:W-:Y:S01]  /*37e0*/  UMOV UR15, 0x40000040 ;  /* 0x40000040000f7882 */ /* 0x000fe20000000000 */
[----:B------:R-:W-:Y:S01]  /*37f0*/  USHF.R.U32.HI UR8, URZ, 0x4, UR8 ;  /* 0x000000043f087899 */ /* 0x000fe20008011608 */
[----:B------:R-:W-:Y:S01]  /*3800*/  SHF.R.U32.HI R10, RZ, 0x7, R14 ;  /* 0x00000007ff0a7819 */ /* 0x000fe2000001160e */
[----:B------:R-:W-:Y:S01]  /*3810*/  UMOV UR12, UR7 ;  /* 0x00000007000c7c82 */ /* 0x000fe20008000000 */
[----:B------:R-:W-:Y:S02]  /*3820*/  UIADD3 UR13, UR13, 0x1, URZ ;  /* 0x000000010d0d7890 */ /* 0x000fe4000fffe03f */
[----:B------:R-:W-:Y:S01]  /*3830*/  ULOP3.LUT UR8, UR8, 0x3fc0, URZ, 0xc0, !UPT ;  /* 0x00003fc008087892 */ /* 0x000fe2000f8ec03f */
[----:B------:R-:W-:-:S03]  /*3840*/  IADD3 R10, -R10, 0x4, RZ ;  /* 0x000000040a0a7810 */ /* 0x000fc60007ffe1ff */
[----:B------:R-:W-:-:S04]  /*3850*/  ULOP3.LUT UR10, UR8, 0x4000000, URZ, 0xfc, !UPT ;  /* 0x04000000080a7892 */ /* 0x000fc8000f8efc3f */
[----:B------:R-:W-:-:S09]  /*3860*/  UIADD3 UR8, UR10, 0x80, URZ ;  /* 0x000000800a087890 */ /* 0x000fd2000fffe03f */
[----:B------:R-:W-:Y:S01]  /*3870*/  HGMMA.64x128x16.F32.BF16 R24, R164, gdesc[UR8].tnspB, R24, UP0 ;  /* 0x41e00008a4187df0 */ /* 0x000fe2000bf01818 */
[----:B------:R-:W-:Y:S01]  /*3880*/  UMOV UR11, 0x40000040 ;  /* 0x40000040000b7882 */ /* 0x000fe20000000000 */
[----:B------:R-:W-:Y:S01]  /*3890*/  UMOV UR14, UR8 ;  /* 0x00000008000e7c82 */ /* 0x000fe20008000000 */
[----:B------:R-:W-:Y:S02]  /*38a0*/  UIADD3 UR8, UR10, 0x100, URZ ;  /* 0x000001000a087890 */ /* 0x000fe4000fffe03f */
[----:B------:R-:W-:-:S07]  /*38b0*/  UPLOP3.LUT UP0, UPT, UPT, UPT, UPT, 0x80, 0x0 ;  /* 0x000000000000789c */ /* 0x000fce0003f0f070 */
[----:B------:R-:W-:Y:S01]  /*38c0*/  HGMMA.64x128x16.F32.BF16 R24, R168, gdesc[UR12].tnspB, R24 ;  /* 0x41e0000ca8187df0 */ /* 0x000fe20008701818 */
[----:B------:R-:W-:Y:S01]  /*38d0*/  UMOV UR14, UR8 ;  /* 0x00000008000e7c82 */ /* 0x000fe20008000000 */
[----:B------:R-:W-:Y:S01]  /*38e0*/  UMOV UR15, 0x40000040 ;  /* 0x40000040000f7882 */ /* 0x000fe20000000000 */
[----:B------:R-:W-:-:S09]  /*38f0*/  UIADD3 UR8, UR10, 0x180, URZ ;  /* 0x000001800a087890 */ /* 0x000fd2000fffe03f */
        /* <DEDUP_REMOVED lines=15> */
[----:B------:R-:W-:-:S07]  /*39f0*/  UIADD3 UR8, UR10, 0x380, URZ ;  /* 0x000003800a087890 */ /* 0x000fce000fffe03f */
[----:B------:R-:W-:Y:S02]  /*3a00*/  UMOV UR10, UR8 ;  /* 0x00000008000a7c82 */ /* 0x000fe40008000000 */
[----:B------:R-:W-:-:S12]  /*3a10*/  HGMMA.64x128x16.F32.BF16 R24, R156, gdesc[UR12].tnspB, R24 ;  /* 0x41e0000c9c187df0 */ /* 0x000fd80008701818 */
[----:B------:R-:W-:Y:S01]  /*3a20*/  HGMMA.64x128x16.F32.BF16 R24, R160, gdesc[UR8].tnspB, R24, gsb0 ;  /* 0x41e00008a0187df0 */ /* 0x000fe20008001818 */
[----:B------:R2:W-:Y:S06]  /*3a30*/  BAR.ARV R10, 0x100 ;  /* 0x0004000a0000751d */ /* 0x0005ec0000002000 */
[----:B------:R-:W-:Y:S02]  /*3a40*/  WARPGROUP.DEPBAR.LE gsb0, 0x1 ;  /* 0x00008000000079c5 */ /* 0x000fe40000010100 */
[----:B-1----:R-:W-:Y:S02]  /*3a50*/  FMNMX R11, R88, R96, !PT ;  /* 0x00000060580b7209 */ /* 0x002fe40007800000 */
        /* <DEDUP_REMOVED lines=14> */
[----:B--2---:R-:W-:Y:S02]  /*3b40*/  FMNMX R10, R93, R101, !PT ;  /* 0x000000655d0a7209 */ /* 0x004fe40007800000 */
        /* <DEDUP_REMOVED lines=47> */
[----:B------:R-:W-:-:S03]  /*3e40*/  FMNMX R22, R20, R17, !PT ;  /* 0x0000001114167209 */ /* 0x000fc60007800000 */
[----:B------:R-:W1:Y:S04]  /*3e50*/  SHFL.BFLY PT, R10, R19, 0x2, 0x1f ;  /* 0x0c401f00130a7f89 */ /* 0x000e6800000e0000 */
[----:B------:R-:W2:Y:S01]  /*3e60*/  SHFL.BFLY PT, R11, R22, 0x2, 0x1f ;  /* 0x0c401f00160b7f89 */ /* 0x000ea200000e0000 */
[----:B-1----:R-:W-:Y:S02]  /*3e70*/  FMNMX R20, R19, R10, !PT ;  /* 0x0000000a13147209 */ /* 0x002fe40007800000 */
[----:B--2---:R-:W-:-:S03]  /*3e80*/  FMNMX R23, R22, R11, !PT ;  /* 0x0000000b16177209 */ /* 0x004fc60007800000 */
[----:B------:R-:W1:Y:S04]  /*3e90*/  SHFL.BFLY PT, R11, R20, 0x1, 0x1f ;  /* 0x0c201f00140b7f89 */ /* 0x000e6800000e0000 */
[----:B------:R-:W2:Y:S01]  /*3ea0*/  SHFL.BFLY PT, R184, R23, 0x1, 0x1f ;  /* 0x0c201f0017b87f89 */ /* 0x000ea200000e0000 */
[----:B-1----:R-:W-:Y:S02]  /*3eb0*/  FMNMX R10, R20, R11, !PT ;  /* 0x0000000b140a7209 */ /* 0x002fe40007800000 */
[----:B--2---:R-:W-:Y:S02]  /*3ec0*/  FMNMX R11, R23, R184, !PT ;  /* 0x000000b8170b7209 */ /* 0x004fe40007800000 */
[----:B------:R-:W-:Y:S02]  /*3ed0*/  FSETP.NEU.AND P2, PT, R10, -INF , PT ;  /* 0xff8000000a00780b */ /* 0x000fe40003f4d000 */
[----:B------:R-:W-:-:S02]  /*3ee0*/  FSETP.NEU.AND P3, PT, R11, -INF , PT ;  /* 0xff8000000b00780b */ /* 0x000fc40003f6d000 */
[----:B------:R-:W-:Y:S02]  /*3ef0*/  FSEL R21, R10, RZ, P2 ;  /* 0x000000ff0a157208 */ /* 0x000fe40001000000 */
[----:B------:R-:W-:Y:S02]  /*3f00*/  FSEL R184, R11, RZ, P3 ;  /* 0x000000ff0bb87208 */ /* 0x000fe40001800000 */
[----:B------:R-:W-:Y:S01]  /*3f10*/  LOP3.LUT P2, RZ, R14, 0x1f, RZ, 0xc0, !PT ;  /* 0x0000001f0eff7812 */ /* 0x000fe2000784c0ff */
[C---:B------:R-:W-:Y:S01]  /*3f20*/  FADD R18, -R21.reuse, R18 ;  /* 0x0000001215127221 */ /* 0x040fe20000000100 */
[----:B------:R-:W-:Y:S01]  /*3f30*/  FMUL R21, R21, UR12 ;  /* 0x0000000c15157c20 */ /* 0x000fe20008400000 */
[C---:B------:R-:W-:Y:S01]  /*3f40*/  FADD R19, -R184.reuse, R17 ;  /* 0x00000011b8137221 */ /* 0x040fe20000000100 */
[----:B------:R-:W-:Y:S01]  /*3f50*/  FMUL R184, R184, UR12 ;  /* 0x0000000cb8b87c20 */ /* 0x000fe20008400000 */
[----:B------:R-:W-:Y:S01]  /*3f60*/  FMUL R18, R18, UR12 ;  /* 0x0000000c12127c20 */ /* 0x000fe20008400000 */
[--C-:B------:R-:W-:Y:S01]  /*3f70*/  FFMA R88, R88, UR12, -R21.reuse ;  /* 0x0000000c58587c23 */ /* 0x100fe20008000815 */
[----:B------:R-:W-:Y:S01]  /*3f80*/  FMUL R19, R19, UR12 ;  /* 0x0000000c13137c20 */ /* 0x000fe20008400000 */
[--C-:B------:R-:W-:Y:S01]  /*3f90*/  FFMA R90, R90, UR12, -R184.reuse ;  /* 0x0000000c5a5a7c23 */ /* 0x100fe200080008b8 */
[--C-:B------:R-:W-:Y:S01]  /*3fa0*/  FFMA R91, R91, UR12, -R184.reuse ;  /* 0x0000000c5b5b7c23 */ /* 0x100fe200080008b8 */
[--C-:B------:R-:W-:Y:S01]  /*3fb0*/  FFMA R89, R89, UR12, -R21.reuse ;  /* 0x0000000c59597c23 */ /* 0x100fe20008000815 */
[----:B------:R1:W-:Y:S01]  /*3fc0*/  MUFU.EX2 R17, R18 ;  /* 0x0000001200117308 */ /* 0x0003e20000000800 */
[--C-:B------:R-:W-:Y:S01]  /*3fd0*/  FFMA R94, R94, UR12, -R184.reuse ;  /* 0x0000000c5e5e7c23 */ /* 0x100fe200080008b8 */
[--C-:B------:R-:W-:Y:S01]  /*3fe0*/  FFMA R92, R92, UR12, -R21.reuse ;  /* 0x0000000c5c5c7c23 */ /* 0x100fe20008000815 */
[--C-:B------:R-:W-:Y:S01]  /*3ff0*/  FFMA R95, R95, UR12, -R184.reuse ;  /* 0x0000000c5f5f7c23 */ /* 0x100fe200080008b8 */
[--C-:B------:R-:W-:Y:S01]  /*4000*/  FFMA R93, R93, UR12, -R21.reuse ;  /* 0x0000000c5d5d7c23 */ /* 0x100fe20008000815 */
[--C-:B------:R-:W-:Y:S01]  /*4010*/  FFMA R98, R98, UR12, -R184.reuse ;  /* 0x0000000c62627c23 */ /* 0x100fe200080008b8 */
[--C-:B------:R-:W-:Y:S01]  /*4020*/  FFMA R96, R96, UR12, -R21.reuse ;  /* 0x0000000c60607c23 */ /* 0x100fe20008000815 */
[--C-:B------:R-:W-:Y:S01]  /*4030*/  FFMA R99, R99, UR12, -R184.reuse ;  /* 0x0000000c63637c23 */ /* 0x100fe200080008b8 */
[----:B------:R-:W-:Y:S01]  /*4040*/  MUFU.EX2 R19, R19 ;  /* 0x0000001300137308 */ /* 0x000fe20000000800 */
[----:B-1----:R-:W-:Y:S01]  /*4050*/  @!P2 MOV R18, 0x1 ;  /* 0x000000010012a802 */ /* 0x002fe20000000f00 */
[--C-:B------:R-:W-:Y:S01]  /*4060*/  FFMA R97, R97, UR12, -R21.reuse ;  /* 0x0000000c61617c23 */ /* 0x100fe20008000815 */
[----:B------:R-:W-:Y:S01]  /*4070*/  FFMA R102, R102, UR12, -R184 ;  /* 0x0000000c66667c23 */ /* 0x000fe200080008b8 */
[--C-:B------:R-:W-:Y:S01]  /*4080*/  FFMA R100, R100, UR12, -R21.reuse ;  /* 0x0000000c64647c23 */ /* 0x100fe20008000815 */
[----:B------:R1:W-:Y:S01]  /*4090*/  @!P2 SYNCS.ARRIVE.TRANS64.ART0 RZ, [UR4+0x18], R18 ;  /* 0x00001812ffffa9a7 */ /* 0x0003e20008500004 */
[--C-:B------:R-:W-:Y:S01]  /*40a0*/  FFMA R101, R101, UR12, -R21.reuse ;  /* 0x0000000c65657c23 */ /* 0x100fe20008000815 */
[--C-:B------:R-:W-:Y:S01]  /*40b0*/  FFMA R104, R104, UR12, -R21.reuse ;  /* 0x0000000c68687c23 */ /* 0x100fe20008000815 */
[----:B------:R-:W1:Y:S01]  /*40c0*/  MUFU.EX2 R90, R90 ;  /* 0x0000005a005a7308 */ /* 0x000e620000000800 */
[--C-:B------:R-:W-:Y:S01]  /*40d0*/  FFMA R105, R105, UR12, -R21.reuse ;  /* 0x0000000c69697c23 */ /* 0x100fe20008000815 */
[--C-:B------:R-:W-:Y:S01]  /*40e0*/  FFMA R108, R108, UR12, -R21.reuse ;  /* 0x0000000c6c6c7c23 */ /* 0x100fe20008000815 */
[--C-:B------:R-:W-:Y:S01]  /*40f0*/  FFMA R109, R109, UR12, -R21.reuse ;  /* 0x0000000c6d6d7c23 */ /* 0x100fe20008000815 */
[--C-:B------:R-:W-:Y:S01]  /*4100*/  FFMA R112, R112, UR12, -R21.reuse ;  /* 0x0000000c70707c23 */ /* 0x100fe20008000815 */
[--C-:B------:R-:W-:Y:S01]  /*4110*/  FFMA R113, R113, UR12, -R21.reuse ;  /* 0x0000000c71717c23 */ /* 0x100fe20008000815 */
[--C-:B------:R-:W-:Y:S01]  /*4120*/  FFMA R116, R116, UR12, -R21.reuse ;  /* 0x0000000c74747c23 */ /* 0x100fe20008000815 */
[--C-:B------:R-:W-:Y:S01]  /*4130*/  FFMA R117, R117, UR12, -R21.reuse ;  /* 0x0000000c75757c23 */ /* 0x100fe20008000815 */
[----:B------:R-:W2:Y:S01]  /*4140*/  MUFU.EX2 R88, R88 ;  /* 0x0000005800587308 */ /* 0x000ea20000000800 */
[--C-:B------:R-:W-:Y:S01]  /*4150*/  FFMA R120, R120, UR12, -R21.reuse ;  /* 0x0000000c78787c23 */ /* 0x100fe20008000815 */
[--C-:B------:R-:W-:Y:S01]  /*4160*/  FFMA R121, R121, UR12, -R21.reuse ;  /* 0x0000000c79797c23 */ /* 0x100fe20008000815 */
[--C-:B------:R-:W-:Y:S01]  /*4170*/  FFMA R124, R124, UR12, -R21.reuse ;  /* 0x0000000c7c7c7c23 */ /* 0x100fe20008000815 */
[--C-:B------:R-:W-:Y:S01]  /*4180*/  FFMA R125, R125, UR12, -R21.reuse ;  /* 0x0000000c7d7d7c23 */ /* 0x100fe20008000815 */
[--C-:B------:R-:W-:Y:S01]  /*4190*/  FFMA R128, R128, UR12, -R21.reuse ;  /* 0x0000000c80807c23 */ /* 0x100fe20008000815 */
[--C-:B------:R-:W-:Y:S01]  /*41a0*/  FFMA R129, R129, UR12, -R21.reuse ;  /* 0x0000000c81817c23 */ /* 0x100fe20008000815 */
[--C-:B------:R-:W-:Y:S01]  /*41b0*/  FFMA R132, R132, UR12, -R21.reuse ;  /* 0x0000000c84847c23 */ /* 0x100fe20008000815 */
[----:B------:R-:W3:Y:S01]  /*41c0*/  MUFU.EX2 R91, R91 ;  /* 0x0000005b005b7308 */ /* 0x000ee20000000800 */
[----:B-1----:R-:W-:Y:S01]  /*41d0*/  FFMA R18, R19, R15, R90 ;  /* 0x0000000f13127223 */ /* 0x002fe2000000005a */
[--C-:B------:R-:W-:Y:S01]  /*41e0*/  FFMA R133, R133, UR12, -R21.reuse ;  /* 0x0000000c85857c23 */ /* 0x100fe20008000815 */
[--C-:B------:R-:W-:Y:S01]  /*41f0*/  FFMA R136, R136, UR12, -R21.reuse ;  /* 0x0000000c88887c23 */ /* 0x100fe20008000815 */
[--C-:B------:R-:W-:Y:S01]  /*4200*/  FFMA R137, R137, UR12, -R21.reuse ;  /* 0x0000000c89897c23 */ /* 0x100fe20008000815 */
[--C-:B------:R-:W-:Y:S01]  /*4210*/  FFMA R140, R140, UR12, -R21.reuse ;  /* 0x0000000c8c8c7c23 */ /* 0x100fe20008000815 */
[--C-:B------:R-:W-:Y:S01]  /*4220*/  FFMA R141, R141, UR12, -R21.reuse ;  /* 0x0000000c8d8d7c23 */ /* 0x100fe20008000815 */
[--C-:B------:R-:W-:Y:S01]  /*4230*/  FFMA R144, R144, UR12, -R21.reuse ;  /* 0x0000000c90907c23 */ /* 0x100fe20008000815 */
[----:B------:R-:W1:Y:S01]  /*4240*/  MUFU.EX2 R89, R89 ;  /* 0x0000005900597308 */ /* 0x000e620000000800 */
[----:B--2---:R-:W-:Y:S01]  /*4250*/  FFMA R14, R17, R185, R88 ;  /* 0x000000b9110e7223 */ /* 0x004fe20000000058 */
[--C-:B------:R-:W-:Y:S01]  /*4260*/  FFMA R145, R145, UR12, -R21.reuse ;  /* 0x0000000c91917c23 */ /* 0x100fe20008000815 */
[--C-:B------:R-:W-:Y:S01]  /*4270*/  FFMA R148, R148, UR12, -R21.reuse ;  /* 0x0000000c94947c23 */ /* 0x100fe20008000815 */
[----:B------:R-:W-:Y:S01]  /*4280*/  FFMA R149, R149, UR12, -R21 ;  /* 0x0000000c95957c23 */ /* 0x000fe20008000815 */
[--C-:B------:R-:W-:Y:S01]  /*4290*/  FFMA R103, R103, UR12, -R184.reuse ;  /* 0x0000000c67677c23 */ /* 0x100fe200080008b8 */
[--C-:B------:R-:W-:Y:S01]  /*42a0*/  FFMA R106, R106, UR12, -R184.reuse ;  /* 0x0000000c6a6a7c23 */ /* 0x100fe200080008b8 */
[----:B------:R-:W-:Y:S01]  /*42b0*/  FFMA R107, R107, UR12, -R184 ;  /* 0x0000000c6b6b7c23 */ /* 0x000fe200080008b8 */
[----:B------:R-:W2:Y:S01]  /*42c0*/  MUFU.EX2 R94, R94 ;  /* 0x0000005e005e7308 */ /* 0x000ea20000000800 */
[----:B---3--:R-:W-:Y:S01]  /*42d0*/  FADD R21, R91, R18 ;  /* 0x000000125b157221 */ /* 0x008fe20000000000 */
[--C-:B------:R-:W-:Y:S01]  /*42e0*/  FFMA R110, R110, UR12, -R184.reuse ;  /* 0x0000000c6e6e7c23 */ /* 0x100fe200080008b8 */
[--C-:B------:R-:W-:Y:S01]  /*42f0*/  FFMA R111, R111, UR12, -R184.reuse ;  /* 0x0000000c6f6f7c23 */ /* 0x100fe200080008b8 */
[--C-:B------:R-:W-:Y:S01]  /*4300*/  FFMA R114, R114, UR12, -R184.reuse ;  /* 0x0000000c72727c23 */ /* 0x100fe200080008b8 */
[--C-:B------:R-:W-:Y:S01]  /*4310*/  FFMA R115, R115, UR12, -R184.reuse ;  /* 0x0000000c73737c23 */ /* 0x100fe200080008b8 */
[--C-:B------:R-:W-:Y:S01]  /*4320*/  FFMA R118, R118, UR12, -R184.reuse ;  /* 0x0000000c76767c23 */ /* 0x100fe200080008b8 */
[----:B------:R-:W-:Y:S01]  /*4330*/  FFMA R119, R119, UR12, -R184 ;  /* 0x0000000c77777c23 */ /* 0x000fe200080008b8 */
[----:B------:R-:W3:Y:S01]  /*4340*/  MUFU.EX2 R92, R92 ;  /* 0x0000005c005c7308 */ /* 0x000ee20000000800 */
[----:B-1----:R-:W-:Y:S01]  /*4350*/  FADD R15, R89, R14 ;  /* 0x0000000e590f7221 */ /* 0x002fe20000000000 */
[--C-:B------:R-:W-:Y:S01]  /*4360*/  FFMA R122, R122, UR12, -R184.reuse ;  /* 0x0000000c7a7a7c23 */ /* 0x100fe200080008b8 */
[--C-:B------:R-:W-:Y:S01]  /*4370*/  FFMA R123, R123, UR12, -R184.reuse ;  /* 0x0000000c7b7b7c23 */ /* 0x100fe200080008b8 */
[--C-:B------:R-:W-:Y:S01]  /*4380*/  FFMA R126, R126, UR12, -R184.reuse ;  /* 0x0000000c7e7e7c23 */ /* 0x100fe200080008b8 */
[--C-:B------:R-:W-:Y:S01]  /*4390*/  FFMA R127, R127, UR12, -R184.reuse ;  /* 0x0000000c7f7f7c23 */ /* 0x100fe200080008b8 */
[--C-:B------:R-:W-:Y:S01]  /*43a0*/  FFMA R130, R130, UR12, -R184.reuse ;  /* 0x0000000c82827c23 */ /* 0x100fe200080008b8 */
[--C-:B------:R-:W-:Y:S01]  /*43b0*/  FFMA R131, R131, UR12, -R184.reuse ;  /* 0x0000000c83837c23 */ /* 0x100fe200080008b8 */
[----:B------:R-:W1:Y:S01]  /*43c0*/  MUFU.EX2 R95, R95 ;  /* 0x0000005f005f7308 */ /* 0x000e620000000800 */
[----:B--2---:R-:W-:Y:S01]  /*43d0*/  FADD R18, R94, R21 ;  /* 0x000000155e127221 */ /* 0x004fe20000000000 */
[--C-:B------:R-:W-:Y:S01]  /*43e0*/  FFMA R134, R134, UR12, -R184.reuse ;  /* 0x0000000c86867c23 */ /* 0x100fe200080008b8 */
[--C-:B------:R-:W-:Y:S01]  /*43f0*/  FFMA R135, R135, UR12, -R184.reuse ;  /* 0x0000000c87877c23 */ /* 0x100fe200080008b8 */
[--C-:B------:R-:W-:Y:S01]  /*4400*/  FFMA R138, R138, UR12, -R184.reuse ;  /* 0x0000000c8a8a7c23 */ /* 0x100fe200080008b8 */
[--C-:B------:R-:W-:Y:S01]  /*4410*/  FFMA R139, R139, UR12, -R184.reuse ;  /* 0x0000000c8b8b7c23 */ /* 0x100fe200080008b8 */
[--C-:B------:R-:W-:Y:S01]  /*4420*/  FFMA R142, R142, UR12, -R184.reuse ;  /* 0x0000000c8e8e7c23 */ /* 0x100fe200080008b8 */
[--C-:B------:R-:W-:Y:S01]  /*4430*/  FFMA R143, R143, UR12, -R184.reuse ;  /* 0x0000000c8f8f7c23 */ /* 0x100fe200080008b8 */
[----:B------:R-:W2:Y:S01]  /*4440*/  MUFU.EX2 R93, R93 ;  /* 0x0000005d005d7308 */ /* 0x000ea20000000800 */
[----:B---3--:R-:W-:Y:S01]  /*4450*/  FADD R14, R92, R15 ;  /* 0x0000000f5c0e7221 */ /* 0x008fe20000000000 */
[--C-:B------:R-:W-:Y:S01]  /*4460*/  FFMA R146, R146, UR12, -R184.reuse ;  /* 0x0000000c92927c23 */ /* 0x100fe200080008b8 */
[--C-:B------:R-:W-:Y:S01]  /*4470*/  FFMA R147, R147, UR12, -R184.reuse ;  /* 0x0000000c93937c23 */ /* 0x100fe200080008b8 */
[--C-:B------:R-:W-:Y:S01]  /*4480*/  FFMA R150, R150, UR12, -R184.reuse ;  /* 0x0000000c96967c23 */ /* 0x100fe200080008b8 */
[----:B------:R-:W-:Y:S01]  /*4490*/  FFMA R151, R151, UR12, -R184 ;  /* 0x0000000c97977c23 */ /* 0x000fe200080008b8 */
[----:B------:R-:W-:Y:S01]  /*44a0*/  ISETP.NE.AND P3, PT, RZ, UR13, PT ;  /* 0x0000000dff007c0c */ /* 0x000fe2000bf65270 */
[----:B------:R-:W-:Y:S01]  /*44b0*/  @!P2 IMAD.MOV.U32 R20, RZ, RZ, 0x1 ;  /* 0x00000001ff14a424 */ /* 0x000fe200078e00ff */
[----:B------:R-:W3:Y:S01]  /*44c0*/  MUFU.EX2 R98, R98 ;  /* 0x0000006200627308 */ /* 0x000ee20000000800 */
[----:B-1----:R-:W-:Y:S01]  /*44d0*/  FADD R21, R95, R18 ;  /* 0x000000125f157221 */ /* 0x002fe20000000000 */
[----:B------:R-:W-:-:S02]  /*44e0*/  WARPGROUP.DEPBAR.LE gsb0, 0x0 ;  /* 0x00008000000079c5 */ /* 0x000fc40000010000 */
[----:B------:R1:W-:Y:S01]  /*44f0*/  @!P2 SYNCS.ARRIVE.TRANS64.ART0 RZ, [UR4+0x28], R20 ;  /* 0x00002814ffffa9a7 */ /* 0x0003e20008500004 */
[-C--:B------:R-:W-:Y:S01]  /*4500*/  FMUL R85, R85, R17.reuse ;  /* 0x0000001155557220 */ /* 0x080fe20000400000 */
[-C--:B------:R-:W-:Y:S01]  /*4510*/  FMUL R84, R84, R17.reuse ;  /* 0x0000001154547220 */ /* 0x080fe20000400000 */
[-C--:B------:R-:W-:Y:S01]  /*4520*/  FMUL R81, R81, R17.reuse ;  /* 0x0000001151517220 */ /* 0x080fe20000400000 */
[----:B------:R-:W4:Y:S01]  /*4530*/  MUFU.EX2 R96, R96 ;  /* 0x0000006000607308 */ /* 0x000f220000000800 */
[----:B--2---:R-:W-:Y:S01]  /*4540*/  FADD R15, R93, R14 ;  /* 0x0000000e5d0f7221 */ /* 0x004fe20000000000 */
[-C--:B------:R-:W-:Y:S01]  /*4550*/  FMUL R80, R80, R17.reuse ;  /* 0x0000001150507220 */ /* 0x080fe20000400000 */
[-C--:B------:R-:W-:Y:S01]  /*4560*/  FMUL R77, R77, R17.reuse ;  /* 0x000000114d4d7220 */ /* 0x080fe20000400000 */
[-C--:B------:R-:W-:Y:S01]  /*4570*/  FMUL R76, R76, R17.reuse ;  /* 0x000000114c4c7220 */ /* 0x080fe20000400000 */
[-C--:B------:R-:W-:Y:S01]  /*4580*/  FMUL R73, R73, R17.reuse ;  /* 0x0000001149497220 */ /* 0x080fe20000400000 */
[-C--:B------:R-:W-:Y:S01]  /*4590*/  FMUL R72, R72, R17.reuse ;  /* 0x0000001148487220 */ /* 0x080fe20000400000 */
[-C--:B------:R-:W-:Y:S01]  /*45a0*/  FMUL R69, R69, R17.reuse ;  /* 0x0000001145457220 */ /* 0x080fe20000400000 */
[----:B------:R-:W2:Y:S01]  /*45b0*/  MUFU.EX2 R99, R99 ;  /* 0x0000006300637308 */ /* 0x000ea20000000800 */
[----:B---3--:R-:W-:Y:S01]  /*45c0*/  FADD R18, R98, R21 ;  /* 0x0000001562127221 */ /* 0x008fe20000000000 */
[-C--:B------:R-:W-:Y:S01]  /*45d0*/  FMUL R68, R68, R17.reuse ;  /* 0x0000001144447220 */ /* 0x080fe20000400000 */
[-C--:B------:R-:W-:Y:S01]  /*45e0*/  FMUL R65, R65, R17.reuse ;  /* 0x0000001141417220 */ /* 0x080fe20000400000 */
[-C--:B------:R-:W-:Y:S01]  /*45f0*/  FMUL R64, R64, R17.reuse ;  /* 0x0000001140407220 */ /* 0x080fe20000400000 */
[-C--:B------:R-:W-:Y:S01]  /*4600*/  FMUL R61, R61, R17.reuse ;  /* 0x000000113d3d7220 */ /* 0x080fe20000400000 */
[-C--:B------:R-:W-:Y:S01]  /*4610*/  FMUL R60, R60, R17.reuse ;  /* 0x000000113c3c7220 */ /* 0x080fe20000400000 */
[-C--:B------:R-:W-:Y:S01]  /*4620*/  FMUL R57, R57, R17.reuse ;  /* 0x0000001139397220 */ /* 0x080fe20000400000 */
[----:B------:R-:W3:Y:S01]  /*4630*/  MUFU.EX2 R97, R97 ;  /* 0x0000006100617308 */ /* 0x000ee20000000800 */
[----:B----4-:R-:W-:Y:S01]  /*4640*/  FADD R14, R96, R15 ;  /* 0x0000000f600e7221 */ /* 0x010fe20000000000 */
[-C--:B------:R-:W-:Y:S01]  /*4650*/  FMUL R56, R56, R17.reuse ;  /* 0x0000001138387220 */ /* 0x080fe20000400000 */
[-C--:B------:R-:W-:Y:S01]  /*4660*/  FMUL R53, R53, R17.reuse ;  /* 0x0000001135357220 */ /* 0x080fe20000400000 */
[-C--:B------:R-:W-:Y:S01]  /*4670*/  FMUL R52, R52, R17.reuse ;  /* 0x0000001134347220 */ /* 0x080fe20000400000 */
        /* <DEDUP_REMOVED lines=17> */
[----:B------:R-:W-:Y:S01]  /*4790*/  FMUL R24, R24, R17 ;  /* 0x0000001118187220 */ /* 0x000fe20000400000 */
        /* <DEDUP_REMOVED lines=43> */
[----:B------:R-:W-:Y:S01]  /*4a50*/  FMUL R26, R26, R19 ;  /* 0x000000131a1a7220 */ /* 0x000fe20000400000 */
[----:B------:R-:W-:Y:S01]  /*4a60*/  F2FP.BF16.F32.PACK_AB R164, R89, R88 ;  /* 0x0000005859a4723e */ /* 0x000fe200000010ff */
[----:B------:R-:W-:Y:S01]  /*4a70*/  IMAD.MOV.U32 R19, RZ, RZ, R16 ;  /* 0x000000ffff137224 */ /* 0x000fe200078e0010 */
[----:B------:R-:W-:-:S02]  /*4a80*/  F2FP.BF16.F32.PACK_AB R165, R91, R90 ;  /* 0x0000005a5ba5723e */ /* 0x000fc400000010ff */
[----:B------:R-:W-:Y:S01]  /*4a90*/  F2FP.BF16.F32.PACK_AB R166, R93, R92 ;  /* 0x0000005c5da6723e */ /* 0x000fe200000010ff */
[----:B------:R-:W3:Y:S01]  /*4aa0*/  MUFU.EX2 R110, R110 ;  /* 0x0000006e006e7308 */ /* 0x000ee20000000800 */
[----:B----4-:R-:W-:Y:S01]  /*4ab0*/  FADD R21, R107, R18 ;  /* 0x000000126b157221 */ /* 0x010fe20000000000 */
[----:B------:R-:W-:Y:S02]  /*4ac0*/  F2FP.BF16.F32.PACK_AB R167, R95, R94 ;  /* 0x0000005e5fa7723e */ /* 0x000fe400000010ff */
[----:B------:R-:W-:Y:S02]  /*4ad0*/  F2FP.BF16.F32.PACK_AB R168, R97, R96 ;  /* 0x0000006061a8723e */ /* 0x000fe400000010ff */
[----:B------:R-:W-:Y:S02]  /*4ae0*/  F2FP.BF16.F32.PACK_AB R169, R99, R98 ;  /* 0x0000006263a9723e */ /* 0x000fe400000010ff */
[----:B------:R-:W4:Y:S01]  /*4af0*/  MUFU.EX2 R108, R108 ;  /* 0x0000006c006c7308 */ /* 0x000f220000000800 */
[----:B--2---:R-:W-:Y:S01]  /*4b00*/  FADD R15, R105, R14 ;  /* 0x0000000e690f7221 */ /* 0x004fe20000000000 */
[----:B------:R-:W-:-:S02]  /*4b10*/  F2FP.BF16.F32.PACK_AB R170, R101, R100 ;  /* 0x0000006465aa723e */ /* 0x000fc400000010ff */
[----:B------:R-:W-:Y:S02]  /*4b20*/  F2FP.BF16.F32.PACK_AB R171, R103, R102 ;  /* 0x0000006667ab723e */ /* 0x000fe400000010ff */
[----:B------:R-:W-:Y:S02]  /*4b30*/  F2FP.BF16.F32.PACK_AB R172, R105, R104 ;  /* 0x0000006869ac723e */ /* 0x000fe400000010ff */
[----:B------:R-:W2:Y:S01]  /*4b40*/  MUFU.EX2 R111, R111 ;  /* 0x0000006f006f7308 */ /* 0x000ea20000000800 */
[----:B---3--:R-:W-:Y:S01]  /*4b50*/  FADD R18, R110, R21 ;  /* 0x000000156e127221 */ /* 0x008fe20000000000 */
[----:B------:R-:W-:Y:S02]  /*4b60*/  F2FP.BF16.F32.PACK_AB R173, R107, R106 ;  /* 0x0000006a6bad723e */ /* 0x000fe400000010ff */
[----:B------:R-:W-:-:S04]  /*4b70*/  MOV R17, R11 ;  /* 0x0000000b00117202 */ /* 0x000fc80000000f00 */
        /* <DEDUP_REMOVED lines=11> */
[----:B--2---:R-:W-:-:S07]  /*4c30*/  FADD R14, R112, R15 ;  /* 0x0000000f700e7221 */ /* 0x004fce0000000000 */
[----:B------:R-:W2:Y:S01]  /*4c40*/  MUFU.EX2 R118, R118 ;  /* 0x0000007600767308 */ /* 0x000ea20000000800 */
[C---:B---3--:R-:W-:Y:S01]  /*4c50*/  FADD R21, R115.reuse, R18 ;  /* 0x0000001273157221 */ /* 0x048fe20000000000 */
[----:B------:R-:W-:-:S06]  /*4c60*/  F2FP.BF16.F32.PACK_AB R177, R115, R114 ;  /* 0x0000007273b1723e */ /* 0x000fcc00000010ff */
[----:B------:R-:W3:Y:S01]  /*4c70*/  MUFU.EX2 R116, R116 ;  /* 0x0000007400747308 */ /* 0x000ee20000000800 */
[C---:B----4-:R-:W-:Y:S01]  /*4c80*/  FADD R15, R113.reuse, R14 ;  /* 0x0000000e710f7221 */ /* 0x050fe20000000000 */
[----:B------:R-:W-:-:S06]  /*4c90*/  F2FP.BF16.F32.PACK_AB R176, R113, R112 ;  /* 0x0000007071b0723e */ /* 0x000fcc00000010ff */
        /* <DEDUP_REMOVED lines=83> */
[----:B--2---:R-:W-:Y:S01]  /*51d0*/  FADD R14, R148, R15 ;  /* 0x0000000f940e7221 */ /* 0x004fe20000000000 */
[C---:B---3--:R-:W-:Y:S01]  /*51e0*/  FADD R15, R151.reuse, R18 ;  /* 0x00000012970f7221 */ /* 0x048fe20000000000 */
[----:B------:R-:W-:Y:S01]  /*51f0*/  F2FP.BF16.F32.PACK_AB R163, R151, R150 ;  /* 0x0000009697a3723e */ /* 0x000fe200000010ff */
[----:B------:R-:W-:Y:S02]  /*5200*/  IMAD.MOV.U32 R18, RZ, RZ, R10 ;  /* 0x000000ffff127224 */ /* 0x000fe400078e000a */
[C---:B----4-:R-:W-:Y:S01]  /*5210*/  FADD R185, R149.reuse, R14 ;  /* 0x0000000e95b97221 */ /* 0x050fe20000000000 */
[----:B------:R-:W-:Y:S01]  /*5220*/  F2FP.BF16.F32.PACK_AB R162, R149, R148 ;  /* 0x0000009495a2723e */ /* 0x000fe200000010ff */
[----:B-1----:R-:W-:Y:S06]  /*5230*/  @P3 BRA `(.L_x_18) ;  /* 0xffffffe0004c3947 */ /* 0x002fec000383ffff */
.L_x_13:
[----:B------:R-:W-:Y:S01]  /*5240*/  @!P2 IMAD.MOV.U32 R14, RZ, RZ, 0x1 ;  /* 0x00000001ff0ea424 */ /* 0x000fe200078e00ff */
[----:B------:R-:W-:Y:S01]  /*5250*/  SHF.L.U32 R16, R16, 0x1f, RZ ;  /* 0x0000001f10107819 */ /* 0x000fe200000006ff */
[----:B------:R-:W-:Y:S02]  /*5260*/  UIADD3 UR5, UR4, 0x400, URZ ;  /* 0x0000040004057890 */ /* 0x000fe4000fffe03f */
[----:B------:R1:W-:Y:S01]  /*5270*/  @!P2 SYNCS.ARRIVE.TRANS64.ART0 RZ, [UR4+0x8], R14 ;  /* 0x0000080effffa9a7 */ /* 0x0003e20008500004 */
[----:B------:R-:W-:Y:S02]  /*5280*/  UISETP.GT.AND UP0, UPT, UR6, URZ, UPT ;  /* 0x0000003f0600728c */ /* 0x000fe4000bf04270 */
[----:B------:R-:W-:Y:S01]  /*5290*/  USHF.R.U32.HI UR5, URZ, 0x4, UR5 ;  /* 0x000000043f057899 */ /* 0x000fe20008011605 */
[----:B------:R-:W-:-:S03]  /*52a0*/  UMOV UR7, 0x40000040 ;  /* 0x4000004000077882 */ /* 0x000fc60000000000 */
[----:B------:R-:W-:Y:S01]  /*52b0*/  ULOP3.LUT UR5, UR5, 0x3fc0, URZ, 0xc0, !UPT ;  /* 0x00003fc005057892 */ /* 0x000fe2000f8ec03f */
[----:B------:R-:W2:Y:S03]  /*52c0*/  SYNCS.PHASECHK.TRANS64.TRYWAIT P3, [UR4+0x20], R16 ;  /* 0x00002010ff0075a7 */ /* 0x000ea60008060144 */
[----:B------:R-:W-:-:S07]  /*52d0*/  ULOP3.LUT UR8, UR5, 0x4000000, URZ, 0xfc, !UPT ;  /* 0x0400000005087892 */ /* 0x000fce000f8efc3f */
[----:B------:R-:W-:Y:S01]  /*52e0*/  UMOV UR6, UR8 ;  /* 0x0000000800067c82 */ /* 0x000fe20008000000 */
[----:B-12---:R-:W-:Y:S05]  /*52f0*/  @P3 BRA `(.L_x_19) ;  /* 0x0000000000083947 */ /* 0x006fea0003800000 */
[----:B------:R-:W1:Y:S02]  /*5300*/  SYNCS.PHASECHK.TRANS64.TRYWAIT P3, [UR4+0x20], R16 ;  /* 0x00002010ff0075a7 */ /* 0x000e640008060144 */
[----:B-1----:R-:W-:Y:S05]  /*5310*/  @!P3 BRA `(.L_x_20) ;  /* 0x000000100050b947 */ /* 0x002fea0003800000 */
.L_x_19:
[----:B------:R-:W-:Y:S01]  /*5320*/  WARPGROUP.ARRIVE ;  /* 0x00000000000079c5 */ /* 0x000fe20000000000 */
[----:B------:R-:W2:Y:S01]  /*5330*/  SHFL.BFLY PT, R16, R15, 0x1, 0x1f ;  /* 0x0c201f000f107f89 */ /* 0x000ea200000e0000 */
[----:B------:R-:W-:Y:S01]  /*5340*/  IMAD.MOV.U32 R5, RZ, RZ, RZ ;  /* 0x000000ffff057224 */ /* 0x000fe200078e00ff */
[----:B------:R-:W-:Y:S01]  /*5350*/  MOV R9, RZ ;  /* 0x000000ff00097202 */ /* 0x000fe20000000f00 */
[----:B------:R-:W-:Y:S01]  /*5360*/  IMAD.MOV.U32 R21, RZ, RZ, -0x800000 ;  /* 0xff800000ff157424 */ /* 0x000fe200078e00ff */
[----:B------:R-:W3:Y:S01]  /*5370*/  SHFL.BFLY PT, R14, R185, 0x1, 0x1f ;  /* 0x0c201f00b90e7f89 */ /* 0x000ee200000e0000 */
[----:B------:R-:W-:Y:S01]  /*5380*/  HGMMA.64x128x16.F32.BF16 R24, R164, gdesc[UR4].tnspB, R24, UP0 ;  /* 0x41e00004a4187df0 */ /* 0x000fe2000bf01818 */
[----:B------:R-:W-:Y:S01]  /*5390*/  UIADD3 UR6, UR8, 0x80, URZ ;  /* 0x0000008008067890 */ /* 0x000fe2000fffe03f */
[----:B------:R-:W-:Y:S01]  /*53a0*/  MOV R22, R4 ;  /* 0x0000000400167202 */ /* 0x000fe20000000f00 */
[----:B------:R-:W-:Y:S01]  /*53b0*/  UMOV UR7, 0x40000040 ;  /* 0x4000004000077882 */ /* 0x000fe20000000000 */
[----:B------:R-:W-:Y:S01]  /*53c0*/  IADD3 R4, P6, R4, 0x4000, RZ ;  /* 0x0000400004047810 */ /* 0x000fe20007fde0ff */
[----:B-1----:R-:W-:Y:S01]  /*53d0*/  SHFL.IDX PT, R17, R12, 0x1, 0x1c1f ;  /* 0x003c1f000c117f89 */ /* 0x002fe200000e0000 */
[----:B------:R-:W-:-:S02]  /*53e0*/  MOV R88, R8 ;  /* 0x0000000800587202 */ /* 0x000fc40000000f00 */
[----:B------:R-:W-:Y:S01]  /*53f0*/  MOV R19, 0xff800000 ;  /* 0xff80000000137802 */ /* 0x000fe20000000f00 */
[----:B------:R-:W-:Y:S01]  /*5400*/  IMAD.X R5, RZ, RZ, RZ, P6 ;  /* 0x000000ffff057224 */ /* 0x000fe200030e06ff */
[----:B------:R-:W-:-:S04]  /*5410*/  IADD3 R8, P6, R8, 0x4000, RZ ;  /* 0x0000400008087810 */ /* 0x000fc80007fde0ff */
[----:B------:R-:W-:Y:S01]  /*5420*/  MOV R90, R4 ;  /* 0x00000004005a7202 */ /* 0x000fe20000000f00 */
[----:B------:R-:W-:Y:S02]  /*5430*/  IMAD.X R9, RZ, RZ, RZ, P6 ;  /* 0x000000ffff097224 */ /* 0x000fe400030e06ff */
[----:B--2---:R-:W-:-:S03]  /*5440*/  FADD R7, R16, R15 ;  /* 0x0000000f10077221 */ /* 0x004fc60000000000 */
[----:B------:R-:W-:Y:S01]  /*5450*/  MOV R92, R8 ;  /* 0x00000008005c7202 */ /* 0x000fe20000000f00 */
[----:B---3--:R-:W-:Y:S01]  /*5460*/  FADD R14, R14, R185 ;  /* 0x000000b90e0e7221 */ /* 0x008fe20000000000 */
[----:B------:R-:W1:Y:S04]  /*5470*/  SHFL.BFLY PT, R18, R7, 0x2, 0x1f ;  /* 0x0c401f0007127f89 */ /* 0x000e6800000e0000 */
[----:B------:R-:W2:Y:S01]  /*5480*/  SHFL.BFLY PT, R3, R14, 0x2, 0x1f ;  /* 0x0c401f000e037f89 */ /* 0x000ea200000e0000 */
[C---:B-1----:R-:W-:Y:S01]  /*5490*/  FSETP.NE.AND P3, PT, R7.reuse, -R18, PT ;  /* 0x800000120700720b */ /* 0x042fe20003f65000 */
[----:B------:R-:W-:Y:S01]  /*54a0*/  FADD R18, R7, R18 ;  /* 0x0000001207127221 */ /* 0x000fe20000000000 */
[----:B------:R-:W-:Y:S02]  /*54b0*/  IMAD.MOV.U32 R7, RZ, RZ, RZ ;  /* 0x000000ffff077224 */ /* 0x000fe400078e00ff */
[C---:B--2---:R-:W-:Y:S01]  /*54c0*/  FADD R16, R14.reuse, R3 ;  /* 0x000000030e107221 */ /* 0x044fe20000000000 */
[----:B------:R-:W-:Y:S01]  /*54d0*/  FSETP.NE.AND P4, PT, R14, -R3, PT ;  /* 0x800000030e00720b */ /* 0x000fe20003f85000 */
[----:B------:R-:W-:Y:S01]  /*54e0*/  IMAD.MOV.U32 R3, RZ, RZ, RZ ;  /* 0x000000ffff037224 */ /* 0x000fe200078e00ff */
[----:B------:R-:W-:-:S02]  /*54f0*/  FSEL R9, R18, 1, P3 ;  /* 0x3f80000012097808 */ /* 0x000fc40001800000 */
[----:B------:R-:W-:Y:S02]  /*5500*/  FSEL R4, R16, 1, P4 ;  /* 0x3f80000010047808 */ /* 0x000fe40002000000 */
[----:B------:R-:W-:Y:S02]  /*5510*/  MOV R23, R2 ;  /* 0x0000000200177202 */ /* 0x000fe40000000f00 */
[----:B------:R-:W1:Y:S01]  /*5520*/  @P3 MUFU.LG2 R14, R18 ;  /* 0x00000012000e3308 */ /* 0x000e620000000c00 */
[----:B------:R-:W-:Y:S02]  /*5530*/  IADD3 R2, P5, R2, 0x4000, RZ ;  /* 0x0000400002027810 */ /* 0x000fe40007fbe0ff */
[----:B------:R-:W-:Y:S02]  /*5540*/  MOV R89, R6 ;  /* 0x0000000600597202 */ /* 0x000fe40000000f00 */
[----:B------:R-:W-:Y:S02]  /*5550*/  IADD3.X R3, RZ, RZ, RZ, P5, !PT ;  /* 0x000000ffff037210 */ /* 0x000fe40002ffe4ff */
[----:B------:R-:W-:Y:S01]  /*5560*/  IADD3 R6, P5, R6, 0x4000, RZ ;  /* 0x0000400006067810 */ /* 0x000fe20007fbe0ff */
[----:B------:R-:W-:Y:S01]  /*5570*/  MUFU.RCP R4, R4 ;  /* 0x0000000400047308 */ /* 0x000fe20000001000 */
[----:B------:R-:W-:-:S02]  /*5580*/  MOV R91, R2 ;  /* 0x00000002005b7202 */ /* 0x000fc40000000f00 */
[----:B------:R2:W-:Y:S01]  /*5590*/  SHFL.IDX PT, R3, R12, RZ, 0x1c1f ;  /* 0x001c1fff0c037589 */ /* 0x0005e200000e0000 */
[----:B------:R-:W-:-:S04]  /*55a0*/  IMAD.X R7, RZ, RZ, RZ, P5 ;  /* 0x000000ffff077224 */ /* 0x000fc800028e06ff */
[----:B------:R-:W3:Y:S01]  /*55b0*/  @P4 MUFU.LG2 R15, R16 ;  /* 0x00000010000f4308 */ /* 0x000ee20000000c00 */
[----:B-1----:R-:W-:Y:S01]  /*55c0*/  @P3 FFMA R14, R11, UR12, R14 ;  /* 0x0000000c0b0e3c23 */ /* 0x002fe2000800000e */
[----:B------:R-:W-:-:S03]  /*55d0*/  MOV R93, R6 ;  /* 0x00000006005d7202 */ /* 0x000fc60000000f00 */
[----:B------:R-:W-:-:S03]  /*55e0*/  @P3 FMUL R21, R14, 0.69314718246459960938 ;  /* 0x3f3172180e153820 */ /* 0x000fc60000400000 */
[----:B------:R-:W1:Y:S01]  /*55f0*/  MUFU.RCP R9, R9 ;  /* 0x0000000900097308 */ /* 0x000e620000001000 */
[----:B---3--:R-:W-:Y:S01]  /*5600*/  @P4 FFMA R15, R10, UR12, R15 ;  /* 0x0000000c0a0f4c23 */ /* 0x008fe2000800000f */
[----:B------:R-:W-:Y:S01]  /*5610*/  HGMMA.64x128x16.F32.BF16 R24, R168, gdesc[UR4].tnspB, R24 ;  /* 0x41e00004a8187df0 */ /* 0x000fe20008701818 */
[----:B------:R-:W-:Y:S02]  /*5620*/  UIADD3 UR6, UR8, 0x100, URZ ;  /* 0x0000010008067890 */ /* 0x000fe4000fffe03f */
[----:B------:R-:W-:Y:S01]  /*5630*/  @P4 FMUL R19, R15, 0.69314718246459960938 ;  /* 0x3f3172180f134820 */ /* 0x000fe20000400000 */
[----:B------:R-:W-:-:S08]  /*5640*/  UMOV UR7, 0x40000040 ;  /* 0x4000004000077882 */ /* 0x000fd00000000000 */
[----:B------:R-:W-:Y:S01]  /*5650*/  HGMMA.64x128x16.F32.BF16 R24, R172, gdesc[UR4].tnspB, R24 ;  /* 0x41e00004ac187df0 */ /* 0x000fe20008701818 */
[----:B------:R-:W-:Y:S01]  /*5660*/  UIADD3 UR6, UR8, 0x180, URZ ;  /* 0x0000018008067890 */ /* 0x000fe2000fffe03f */
[----:B------:R-:W-:-:S10]  /*5670*/  UMOV UR7, 0x40000040 ;  /* 0x4000004000077882 */ /* 0x000fd40000000000 */
        /* <DEDUP_REMOVED lines=8> */
[----:B------:R-:W-:Y:S01]  /*5700*/  UMOV UR7, 0x40000040 ;  /* 0x4000004000077882 */ /* 0x000fe20000000000 */
[----:B------:R-:W-:-:S09]  /*5710*/  UIADD3 UR8, UR8, 0x380, URZ ;  /* 0x0000038008087890 */ /* 0x000fd2000fffe03f */
[----:B------:R-:W-:Y:S01]  /*5720*/  HGMMA.64x128x16.F32.BF16 R24, R156, gdesc[UR4].tnspB, R24 ;  /* 0x41e000049c187df0 */ /* 0x000fe20008701818 */
[----:B------:R-:W-:Y:S01]  /*5730*/  UMOV UR6, UR8 ;  /* 0x0000000800067c82 */ /* 0x000fe20008000000 */
[----:B------:R-:W-:-:S10]  /*5740*/  UMOV UR7, 0x40000040 ;  /* 0x4000004000077882 */ /* 0x000fd40000000000 */
[----:B------:R-:W-:Y:S01]  /*5750*/  HGMMA.64x128x16.F32.BF16 R24, R160, gdesc[UR4].tnspB, R24, gsb0 ;  /* 0x41e00004a0187df0 */ /* 0x000fe20008001818 */
[----:B------:R-:W-:Y:S02]  /*5760*/  ULDC.64 UR6, c[0x0][0x208] ;  /* 0x0000820000067ab9 */ /* 0x000fe40000000a00 */
[----:B------:R-:W-:Y:S02]  /*5770*/  WARPGROUP.DEPBAR.LE gsb0, 0x0 ;  /* 0x00008000000079c5 */ /* 0x000fe40000010000 */
[-C--:B------:R-:W-:Y:S01]  /*5780*/  FMUL R24, R24, R4.reuse ;  /* 0x0000000418187220 */ /* 0x080fe20000400000 */
        /* <DEDUP_REMOVED lines=30> */
[----:B------:R-:W-:Y:S01]  /*5970*/  FMUL R81, R81, R4 ;  /* 0x0000000451517220 */ /* 0x000fe20000400000 */
[----:B------:R-:W-:Y:S01]  /*5980*/  F2FP.BF16.F32.PACK_AB R4, R25, R24 ;  /* 0x000000181904723e */ /* 0x000fe200000010ff */
[----:B------:R-:W-:-:S02]  /*5990*/  @!P2 IMAD.MOV.U32 R24, RZ, RZ, 0x1 ;  /* 0x00000001ff18a424 */ /* 0x000fc400078e00ff */
[-C--:B-1----:R-:W-:Y:S01]  /*59a0*/  FMUL R7, R30, R9.reuse ;  /* 0x000000091e077220 */ /* 0x082fe20000400000 */
[-C--:B------:R-:W-:Y:S01]  /*59b0*/  FMUL R2, R31, R9.reuse ;  /* 0x000000091f027220 */ /* 0x080fe20000400000 */
[-C--:B------:R-:W-:Y:S01]  /*59c0*/  FMUL R5, R26, R9.reuse ;  /* 0x000000091a057220 */ /* 0x080fe20000400000 */
[----:B------:R1:W-:Y:S01]  /*59d0*/  @!P2 SYNCS.ARRIVE.TRANS64.ART0 RZ, [UR4+0x28], R24 ;  /* 0x00002818ffffa9a7 */ /* 0x0003e20008500004 */
[-C--:B------:R-:W-:Y:S01]  /*59e0*/  FMUL R16, R27, R9.reuse ;  /* 0x000000091b107220 */ /* 0x080fe20000400000 */
[----:B------:R-:W-:Y:S01]  /*59f0*/  FMUL R15, R38, R9 ;  /* 0x00000009260f7220 */ /* 0x000fe20000400000 */
[----:B------:R-:W-:Y:S01]  /*5a00*/  F2FP.BF16.F32.PACK_AB R7, R2, R7 ;  /* 0x000000070207723e */ /* 0x000fe200000010ff */
[----:B------:R-:W-:Y:S01]  /*5a10*/  FMUL R18, R39, R9 ;  /* 0x0000000927127220 */ /* 0x000fe20000400000 */
[----:B------:R-:W3:Y:S01]  /*5a20*/  SHFL.IDX PT, R2, R13, RZ, 0x1c1f ;  /* 0x001c1fff0d027589 */ /* 0x000ee200000e0000 */
[----:B------:R-:W-:Y:S01]  /*5a30*/  F2FP.BF16.F32.PACK_AB R5, R16, R5 ;  /* 0x000000051005723e */ /* 0x000fe200000010ff */
[-C--:B------:R-:W-:Y:S01]  /*5a40*/  FMUL R34, R34, R9.reuse ;  /* 0x0000000922227220 */ /* 0x080fe20000400000 */
[-C--:B------:R-:W-:Y:S01]  /*5a50*/  FMUL R35, R35, R9.reuse ;  /* 0x0000000923237220 */ /* 0x080fe20000400000 */
[----:B------:R-:W-:Y:S01]  /*5a60*/  BAR.SYNC.DEFER_BLOCKING 0x1, 0x100 ;  /* 0x0044000000007b1d */ /* 0x000fe20000010000 */
[-C--:B------:R-:W-:Y:S01]  /*5a70*/  FMUL R11, R46, R9.reuse ;  /* 0x000000092e0b7220 */ /* 0x080fe20000400000 */
[-C--:B------:R-:W-:Y:S01]  /*5a80*/  FMUL R20, R47, R9.reuse ;  /* 0x000000092f147220 */ /* 0x080fe20000400000 */
[-C--:B------:R-:W-:Y:S01]  /*5a90*/  FMUL R42, R42, R9.reuse ;  /* 0x000000092a2a7220 */ /* 0x080fe20000400000 */
[-C--:B------:R-:W-:Y:S01]  /*5aa0*/  FMUL R43, R43, R9.reuse ;  /* 0x000000092b2b7220 */ /* 0x080fe20000400000 */
[-C--:B------:R-:W-:Y:S01]  /*5ab0*/  FMUL R50, R50, R9.reuse ;  /* 0x0000000932327220 */ /* 0x080fe20000400000 */
[-C--:B------:R-:W-:Y:S01]  /*5ac0*/  FMUL R51, R51, R9.reuse ;  /* 0x0000000933337220 */ /* 0x080fe20000400000 */
[-C--:B------:R-:W-:Y:S01]  /*5ad0*/  FMUL R54, R54, R9.reuse ;  /* 0x0000000936367220 */ /* 0x080fe20000400000 */
[----:B------:R4:W5:Y:S01]  /*5ae0*/  SHFL.IDX PT, R16, R13, 0x1, 0x1c1f ;  /* 0x003c1f000d107f89 */ /* 0x00096200000e0000 */
[-C--:B------:R-:W-:Y:S01]  /*5af0*/  FMUL R55, R55, R9.reuse ;  /* 0x0000000937377220 */ /* 0x080fe20000400000 */
[-C--:B------:R-:W-:Y:S01]  /*5b00*/  FMUL R58, R58, R9.reuse ;  /* 0x000000093a3a7220 */ /* 0x080fe20000400000 */
[-C--:B------:R-:W-:Y:S01]  /*5b10*/  FMUL R59, R59, R9.reuse ;  /* 0x000000093b3b7220 */ /* 0x080fe20000400000 */
[-C--:B------:R-:W-:Y:S01]  /*5b20*/  FMUL R62, R62, R9.reuse ;  /* 0x000000093e3e7220 */ /* 0x080fe20000400000 */
[-C--:B------:R-:W-:Y:S01]  /*5b30*/  FMUL R63, R63, R9.reuse ;  /* 0x000000093f3f7220 */ /* 0x080fe20000400000 */
[-C--:B------:R-:W-:Y:S01]  /*5b40*/  FMUL R66, R66, R9.reuse ;  /* 0x0000000942427220 */ /* 0x080fe20000400000 */
[-C--:B------:R-:W-:Y:S01]  /*5b50*/  FMUL R67, R67, R9.reuse ;  /* 0x0000000943437220 */ /* 0x080fe20000400000 */
[----:B------:R-:W-:Y:S01]  /*5b60*/  F2FP.BF16.F32.PACK_AB R6, R29, R6 ;  /* 0x000000061d06723e */ /* 0x000fe200000010ff */
        /* <DEDUP_REMOVED lines=10> */
[----:B--2---:R-:W-:Y:S01]  /*5c10*/  F2FP.BF16.F32.PACK_AB R12, R33, R32 ;  /* 0x00000020210c723e */ /* 0x004fe200000010ff */
[----:B------:R1:W-:Y:S01]  /*5c20*/  STSM.16.M88.4 [R22], R4 ;  /* 0x0000000416007844 */ /* 0x0003e20000000200 */
[----:B----4-:R-:W-:-:S02]  /*5c30*/  F2FP.BF16.F32.PACK_AB R13, R35, R34 ;  /* 0x00000022230d723e */ /* 0x010fc400000010ff */
[----:B------:R-:W-:Y:S01]  /*5c40*/  F2FP.BF16.F32.PACK_AB R14, R37, R14 ;  /* 0x0000000e250e723e */ /* 0x000fe200000010ff */
[----:B---3--:R1:W-:Y:S01]  /*5c50*/  @P1 STG.E desc[UR6][R2.64], R19 ;  /* 0x0000001302001986 */ /* 0x0083e2000c101906 */
[----:B------:R-:W-:Y:S02]  /*5c60*/  F2FP.BF16.F32.PACK_AB R15, R18, R15 ;  /* 0x0000000f120f723e */ /* 0x000fe400000010ff */
[----:B------:R-:W-:Y:S01]  /*5c70*/  F2FP.BF16.F32.PACK_AB R48, R49, R48 ;  /* 0x000000303130723e */ /* 0x000fe200000010ff */
[----:B-----5:R1:W-:Y:S01]  /*5c80*/  @P0 STG.E desc[UR6][R16.64], R21 ;  /* 0x0000001510000986 */ /* 0x0203e2000c101906 */
[----:B------:R-:W-:Y:S02]  /*5c90*/  F2FP.BF16.F32.PACK_AB R8, R41, R8 ;  /* 0x000000082908723e */ /* 0x000fe400000010ff */
[----:B------:R-:W-:Y:S01]  /*5ca0*/  F2FP.BF16.F32.PACK_AB R9, R43, R42 ;  /* 0x0000002a2b09723e */ /* 0x000fe200000010ff */
[----:B------:R1:W-:Y:S01]  /*5cb0*/  STSM.16.M88.4 [R23], R12 ;  /* 0x0000000c17007844 */ /* 0x0003e20000000200 */
[----:B------:R-:W-:-:S02]  /*5cc0*/  F2FP.BF16.F32.PACK_AB R10, R45, R10 ;  /* 0x0000000a2d0a723e */ /* 0x000fc400000010ff */
[----:B------:R-:W-:Y:S02]  /*5cd0*/  F2FP.BF16.F32.PACK_AB R11, R20, R11 ;  /* 0x0000000b140b723e */ /* 0x000fe400000010ff */
[----:B------:R-:W-:Y:S02]  /*5ce0*/  F2FP.BF16.F32.PACK_AB R56, R57, R56 ;  /* 0x000000383938723e */ /* 0x000fe400000010ff */
[----:B------:R-:W-:Y:S01]  /*5cf0*/  F2FP.BF16.F32.PACK_AB R49, R51, R50 ;  /* 0x000000323331723e */ /* 0x000fe200000010ff */
[----:B------:R1:W-:Y:S01]  /*5d00*/  STSM.16.M88.4 [R88], R8 ;  /* 0x0000000858007844 */ /* 0x0003e20000000200 */
[----:B------:R-:W-:Y:S02]  /*5d10*/  F2FP.BF16.F32.PACK_AB R64, R65, R64 ;  /* 0x000000404140723e */ /* 0x000fe400000010ff */
[----:B------:R-:W-:Y:S02]  /*5d20*/  F2FP.BF16.F32.PACK_AB R57, R59, R58 ;  /* 0x0000003a3b39723e */ /* 0x000fe400000010ff */
        /* <DEDUP_REMOVED lines=8> */
[----:B------:R-:W-:Y:S01]  /*5db0*/  F2FP.BF16.F32.PACK_AB R73, R75, R74 ;  /* 0x0000004a4b49723e */ /* 0x000fe200000010ff */
[----:B------:R1:W-:Y:S01]  /*5dc0*/  STSM.16.M88.4 [R90], R56 ;  /* 0x000000385a007844 */ /* 0x0003e20000000200 */
[----:B------:R-:W-:Y:S02]  /*5dd0*/  F2FP.BF16.F32.PACK_AB R66, R69, R68 ;  /* 0x000000444542723e */ /* 0x000fe400000010ff */
[----:B------:R-:W-:Y:S02]  /*5de0*/  F2FP.BF16.F32.PACK_AB R67, R71, R70 ;  /* 0x000000464743723e */ /* 0x000fe400000010ff */
[----:B------:R-:W-:Y:S02]  /*5df0*/  F2FP.BF16.F32.PACK_AB R81, R83, R82 ;  /* 0x000000525351723e */ /* 0x000fe400000010ff */
[----:B------:R-:W-:Y:S01]  /*5e00*/  F2FP.BF16.F32.PACK_AB R74, R77, R76 ;  /* 0x0000004c4d4a723e */ /* 0x000fe200000010ff */
[----:B------:R1:W-:Y:S01]  /*5e10*/  STSM.16.M88.4 [R91], R64 ;  /* 0x000000405b007844 */ /* 0x0003e20000000200 */
[----:B------:R-:W-:-:S02]  /*5e20*/  F2FP.BF16.F32.PACK_AB R75, R79, R78 ;  /* 0x0000004e4f4b723e */ /* 0x000fc400000010ff */
[----:B------:R-:W-:Y:S02]  /*5e30*/  F2FP.BF16.F32.PACK_AB R82, R85, R84 ;  /* 0x000000545552723e */ /* 0x000fe400000010ff */
[----:B------:R-:W-:Y:S01]  /*5e40*/  F2FP.BF16.F32.PACK_AB R83, R87, R86 ;  /* 0x000000565753723e */ /* 0x000fe200000010ff */
[----:B------:R1:W-:Y:S04]  /*5e50*/  STSM.16.M88.4 [R92], R72 ;  /* 0x000000485c007844 */ /* 0x0003e80000000200 */
[----:B------:R1:W-:Y:S01]  /*5e60*/  STSM.16.M88.4 [R93], R80 ;  /* 0x000000505d007844 */ /* 0x0003e20000000200 */
[----:B------:R2:W-:Y:S06]  /*5e70*/  MEMBAR.ALL.CTA ;  /* 0x0000000000007992 */ /* 0x0005ec0000008000 */
[----:B--2---:R-:W2:Y:S02]  /*5e80*/  FENCE.VIEW.ASYNC.S ;  /* 0x00000000000073c6 */ /* 0x004ea40000000000 */
[----:B--2---:R-:W-:Y:S06]  /*5e90*/  BAR.ARV 0x1, 0x120 ;  /* 0x0044800000007b1d */ /* 0x004fec0000002000 */
[----:B------:R-:W-:-:S13]  /*5ea0*/  ISETP.NE.AND P0, PT, R0, 0x4, PT ;  /* 0x000000040000780c */ /* 0x000fda0003f05270 */
[----:B-1----:R-:W-:Y:S05]  /*5eb0*/  @P0 EXIT ;  /* 0x000000000000094d */ /* 0x002fea0003800000 */
[----:B------:R-:W1:Y:S08]  /*5ec0*/  S2UR UR10, SR_CTAID.X ;  /* 0x00000000000a79c3 */ /* 0x000e700000002500 */
[----:B------:R-:W-:Y:S01]  /*5ed0*/  BAR.SYNC.DEFER_BLOCKING 0x1, 0x120 ;  /* 0x0044800000007b1d */ /* 0x000fe20000010000 */
[----:B------:R-:W-:Y:S02]  /*5ee0*/  UIADD3 UR8, UR4, 0x8400, URZ ;  /* 0x0000840004087890 */ /* 0x000fe4000fffe03f */
[----:B------:R-:W-:-:S03]  /*5ef0*/  UIADD3 UR5, UR4, 0xc400, URZ ;  /* 0x0000c40004057890 */ /* 0x000fc6000fffe03f */
[----:B------:R-:W-:Y:S02]  /*5f00*/  ULDC.64 UR6, c[0x0][0x198] ;  /* 0x0000660000067ab9 */ /* 0x000fe40000000a00 */
[----:B------:R-:W-:Y:S01]  /*5f10*/  S2UR UR12, SR_CTAID.Z ;  /* 0x00000000000c79c3 */ /* 0x000fe20000002700 */
[----:B------:R-:W-:Y:S01]  /*5f20*/  UIADD3 UR6, UP0, UR6, 0x1f0, URZ ;  /* 0x000001f006067890 */ /* 0x000fe2000ff1e03f */
[----:B------:R-:W-:Y:S01]  /*5f30*/  UMOV UR9, URZ ;  /* 0x0000003f00097c82 */ /* 0x000fe20008000000 */
[----:B------:R-:W-:Y:S02]  /*5f40*/  UMOV UR4, 0x40 ;  /* 0x0000004000047882 */ /* 0x000fe40000000000 */
[----:B------:R-:W-:-:S03]  /*5f50*/  UIADD3.X UR7, URZ, UR7, URZ, UP0, !UPT ;  /* 0x000000073f077290 */ /* 0x000fc600087fe43f */
[----:B------:R-:W2:Y:S01]  /*5f60*/  S2UR UR11, SR_CTAID.Y ;  /* 0x00000000000b79c3 */ /* 0x000ea20000002600 */
[----:B-1----:R-:W-:-:S09]  /*5f70*/  USHF.L.U32 UR10, UR10, 0x7, URZ ;  /* 0x000000070a0a7899 */ /* 0x002fd2000800063f */
[----:B--2---:R1:W-:Y:S02]  /*5f80*/  UTMASTG.4D [UR8], [UR6], desc[URZ] ;  /* 0x00003f08060073b5 */ /* 0x0043e40008019000 */
[----:B-1----:R-:W-:Y:S01]  /*5f90*/  UMOV UR8, UR5 ;  /* 0x0000000500087c82 */ /* 0x002fe20008000000 */
[----:B------:R-:W-:Y:S02]  /*5fa0*/  UMOV UR9, UR4 ;  /* 0x0000000400097c82 */ /* 0x000fe40008000000 */
[----:B------:R1:W-:Y:S01]  /*5fb0*/  UTMASTG.4D [UR8], [UR6], desc[URZ] ;  /* 0x00003f08060073b5 */ /* 0x0003e20008019000 */
[----:B------:R0:W-:Y:S01]  /*5fc0*/  UTMACMDFLUSH ;  /* 0x00000000000079b7 */ /* 0x0001e20000000000 */
[----:B------:R-:W-:-:S04]  /*5fd0*/  DEPBAR.LE SB0, 0x0 ;  /* 0x000080000000791a */ /* 0x000fc80000000000 */
[----:B-1----:R-:W-:Y:S05]  /*5fe0*/  EXIT ;  /* 0x000000000000794d */ /* 0x002fea0003800000 */
.L_x_2:
[----:B-1----:R-:W-:Y:S01]  /*5ff0*/  MOV R5, UR33 ;  /* 0x0000002100057c02 */ /* 0x002fe20008000f00 */
[----:B------:R-:W-:Y:S02]  /*6000*/  IMAD.MOV.U32 R2, RZ, RZ, -0x80000000 ;  /* 0x80000000ff027424 */ /* 0x000fe400078e00ff */
[----:B------:R-:W-:-:S04]  /*6010*/  IMAD.MOV.U32 R3, RZ, RZ, -0x80000000 ;  /* 0x80000000ff037424 */ /* 0x000fc800078e00ff */
[----:B------:R1:W2:Y:S03]  /*6020*/  SYNCS.PHASECHK.TRANS64.TRYWAIT P0, [R5+URZ+0x18], R3 ;  /* 0x00001803050075a7 */ /* 0x0002a6000800017f */
[----:B--2---:R-:W-:Y:S05]  /*6030*/  @!P0 NANOSLEEP.SYNCS 0x989680 ;  /* 0x009896800000895d */ /* 0x004fea0003900000 */
[----:B------:R-:W2:Y:S02]  /*6040*/  @!P0 SYNCS.PHASECHK.TRANS64 P0, [R5+URZ+0x18], R3 ;  /* 0x00001803050085a7 */ /* 0x000ea4000800007f */
[----:B--2---:R-:W-:Y:S05]  /*6050*/  @!P0 BRA `(.L_x_2) ;  /* 0xfffffffc00e48947 */ /* 0x004fea000383ffff */
[----:B------:R-:W-:Y:S05]  /*6060*/  BRA `(.L_x_21) ;  /* 0xffffffa4001c7947 */ /* 0x000fea000383ffff */
.L_x_3:
        /* <DEDUP_REMOVED lines=8> */
.L_x_5:
[----:B------:R-:W-:-:S05]  /*60f0*/  SHF.L.U32 R2, R0, 0x1f, RZ ;  /* 0x0000001f00027819 */ /* 0x000fca00000006ff */
[----:B------:R-:W-:-:S07]  /*6100*/  IMAD.MOV.U32 R3, RZ, RZ, R2 ;  /* 0x000000ffff037224 */ /* 0x000fce00078e0002 */
.L_x_23:
[----:B-1----:R-:W-:-:S04]  /*6110*/  IMAD.U32 R7, RZ, RZ, UR33 ;  /* 0x00000021ff077e24 */ /* 0x002fc8000f8e00ff */
[----:B------:R1:W2:Y:S03]  /*6120*/  SYNCS.PHASECHK.TRANS64.TRYWAIT P0, [R7+URZ+0x18], R3 ;  /* 0x00001803070075a7 */ /* 0x0002a6000800017f */
[----:B--2---:R-:W-:Y:S05]  /*6130*/  @!P0 NANOSLEEP.SYNCS 0x989680 ;  /* 0x009896800000895d */ /* 0x004fea0003900000 */
[----:B------:R-:W2:Y:S02]  /*6140*/  @!P0 SYNCS.PHASECHK.TRANS64 P0, [R7+URZ+0x18], R3 ;  /* 0x00001803070085a7 */ /* 0x000ea4000800007f */
[----:B--2---:R-:W-:Y:S05]  /*6150*/  @!P0 BRA `(.L_x_23) ;  /* 0xfffffffc00ec8947 */ /* 0x004fea000383ffff */
[----:B------:R-:W-:Y:S05]  /*6160*/  BRA `(.L_x_24) ;  /* 0xffffffa400b87947 */ /* 0x000fea000383ffff */
.L_x_6:
[----:B-1----:R-:W-:-:S07]  /*6170*/  MOV R3, R2 ;  /* 0x0000000200037202 */ /* 0x002fce0000000f00 */
.L_x_25:
[----:B-1----:R-:W-:-:S04]  /*6180*/  IMAD.U32 R5, RZ, RZ, UR33 ;  /* 0x00000021ff057e24 */ /* 0x002fc8000f8e00ff */
[----:B------:R1:W2:Y:S03]  /*6190*/  SYNCS.PHASECHK.TRANS64.TRYWAIT P0, [R5+URZ+0x28], R3 ;  /* 0x00002803050075a7 */ /* 0x0002a6000800017f */
[----:B--2---:R-:W-:Y:S05]  /*61a0*/  @!P0 NANOSLEEP.SYNCS 0x989680 ;  /* 0x009896800000895d */ /* 0x004fea0003900000 */
[----:B------:R-:W2:Y:S02]  /*61b0*/  @!P0 SYNCS.PHASECHK.TRANS64 P0, [R5+URZ+0x28], R3 ;  /* 0x00002803050085a7 */ /* 0x000ea4000800007f */
[----:B--2---:R-:W-:Y:S05]  /*61c0*/  @!P0 BRA `(.L_x_25) ;  /* 0xfffffffc00ec8947 */ /* 0x004fea000383ffff */
[----:B------:R-:W-:Y:S05]  /*61d0*/  BRA `(.L_x_26) ;  /* 0xffffffa400fc7947 */ /* 0x000fea000383ffff */
.L_x_8:
[----:B-1----:R-:W-:-:S07]  /*61e0*/  IMAD.MOV.U32 R3, RZ, RZ, R2 ;  /* 0x000000ffff037224 */ /* 0x002fce00078e0002 */
.L_x_27:
[----:B-1----:R-:W-:-:S04]  /*61f0*/  MOV R5, UR33 ;  /* 0x0000002100057c02 */ /* 0x002fc80008000f00 */
[----:B------:R1:W2:Y:S03]  /*6200*/  SYNCS.PHASECHK.TRANS64.TRYWAIT P0, [R5+URZ+0x28], R3 ;  /* 0x00002803050075a7 */ /* 0x0002a6000800017f */
[----:B--2---:R-:W-:Y:S05]  /*6210*/  @!P0 NANOSLEEP.SYNCS 0x989680 ;  /* 0x009896800000895d */ /* 0x004fea0003900000 */
[----:B------:R-:W2:Y:S02]  /*6220*/  @!P0 SYNCS.PHASECHK.TRANS64 P0, [R5+URZ+0x28], R3 ;  /* 0x00002803050085a7 */ /* 0x000ea4000800007f */
[----:B--2---:R-:W-:Y:S05]  /*6230*/  @!P0 BRA `(.L_x_27) ;  /* 0xfffffffc00ec8947 */ /* 0x004fea000383ffff */
[----:B------:R-:W-:Y:S05]  /*6240*/  BRA `(.L_x_28) ;  /* 0xffffffa800487947 */ /* 0x000fea000383ffff */
.L_x_9:
[----:B-1----:R-:W-:-:S07]  /*6250*/  IMAD.MOV.U32 R3, RZ, RZ, R2 ;  /* 0x000000ffff037224 */ /* 0x002fce00078e0002 */
.L_x_29:
[----:B-1----:R-:W-:-:S04]  /*6260*/  IMAD.U32 R5, RZ, RZ, UR33 ;  /* 0x00000021ff057e24 */ /* 0x002fc8000f8e00ff */
[----:B------:R1:W2:Y:S03]  /*6270*/  SYNCS.PHASECHK.TRANS64.TRYWAIT P0, [R5+URZ+0x28], R3 ;  /* 0x00002803050075a7 */ /* 0x0002a6000800017f */
[----:B--2---:R-:W-:Y:S05]  /*6280*/  @!P0 NANOSLEEP.SYNCS 0x989680 ;  /* 0x009896800000895d */ /* 0x004fea0003900000 */
[----:B------:R-:W2:Y:S02]  /*6290*/  @!P0 SYNCS.PHASECHK.TRANS64 P0, [R5+URZ+0x28], R3 ;  /* 0x00002803050085a7 */ /* 0x000ea4000800007f */
[----:B--2---:R-:W-:Y:S05]  /*62a0*/  @!P0 BRA `(.L_x_29) ;  /* 0xfffffffc00ec8947 */ /* 0x004fea000383ffff */
[----:B------:R-:W-:Y:S05]  /*62b0*/  BRA `(.L_x_30) ;  /* 0xffffffa800907947 */ /* 0x000fea000383ffff */
.L_x_10:
[----:B-1----:R-:W-:-:S04]  /*62c0*/  MOV R5, UR4 ;  /* 0x0000000400057c02 */ /* 0x002fc80008000f00 */
[----:B------:R1:W2:Y:S03]  /*62d0*/  SYNCS.PHASECHK.TRANS64.TRYWAIT P0, [R5+URZ], RZ ;  /* 0x000000ff050075a7 */ /* 0x0002a6000800017f */
[----:B--2---:R-:W-:Y:S05]  /*62e0*/  @!P0 NANOSLEEP.SYNCS 0x989680 ;  /* 0x009896800000895d */ /* 0x004fea0003900000 */
[----:B------:R-:W2:Y:S02]  /*62f0*/  @!P0 SYNCS.PHASECHK.TRANS64 P0, [R5+URZ], RZ ;  /* 0x000000ff050085a7 */ /* 0x000ea4000800007f */
[----:B--2---:R-:W-:Y:S05]  /*6300*/  @!P0 BRA `(.L_x_10) ;  /* 0xfffffffc00ec8947 */ /* 0x004fea000383ffff */
[----:B------:R-:W-:Y:S05]  /*6310*/  BRA `(.L_x_31) ;  /* 0xffffffac00007947 */ /* 0x000fea000383ffff */
.L_x_12:
[----:B-1----:R-:W-:-:S04]  /*6320*/  IMAD.U32 R5, RZ, RZ, UR4 ;  /* 0x00000004ff057e24 */ /* 0x002fc8000f8e00ff */
[----:B------:R1:W2:Y:S03]  /*6330*/  SYNCS.PHASECHK.TRANS64.TRYWAIT P0, [R5+URZ+0x10], RZ ;  /* 0x000010ff050075a7 */ /* 0x0002a6000800017f */
[----:B--2---:R-:W-:Y:S05]  /*6340*/  @!P0 NANOSLEEP.SYNCS 0x989680 ;  /* 0x009896800000895d */ /* 0x004fea0003900000 */
[----:B------:R-:W2:Y:S02]  /*6350*/  @!P0 SYNCS.PHASECHK.TRANS64 P0, [R5+URZ+0x10], RZ ;  /* 0x000010ff050085a7 */ /* 0x000ea4000800007f */
[----:B--2---:R-:W-:Y:S05]  /*6360*/  @!P0 BRA `(.L_x_12) ;  /* 0xfffffffc00ec8947 */ /* 0x004fea000383ffff */
[----:B------:R-:W-:Y:S05]  /*6370*/  BRA `(.L_x_11) ;  /* 0xffffffac00307947 */ /* 0x000fea000383ffff */
.L_x_15:
[----:B------:R-:W-:-:S07]  /*6380*/  IMAD.MOV.U32 R11, RZ, RZ, R10 ;  /* 0x000000ffff0b7224 */ /* 0x000fce00078e000a */
.L_x_32:
[----:B-1----:R-:W-:-:S04]  /*6390*/  MOV R21, UR4 ;  /* 0x0000000400157c02 */ /* 0x002fc80008000f00 */
[----:B------:R1:W2:Y:S03]  /*63a0*/  SYNCS.PHASECHK.TRANS64.TRYWAIT P2, [R21+URZ+0x10], R11 ;  /* 0x0000100b150075a7 */ /* 0x0002a6000804017f */
[----:B--2---:R-:W-:Y:S05]  /*63b0*/  @!P2 NANOSLEEP.SYNCS 0x989680 ;  /* 0x009896800000a95d */ /* 0x004fea0003900000 */
[----:B------:R-:W2:Y:S02]  /*63c0*/  @!P2 SYNCS.PHASECHK.TRANS64 P2, [R21+URZ+0x10], R11 ;  /* 0x0000100b1500a5a7 */ /* 0x000ea4000804007f */
[----:B--2---:R-:W-:Y:S05]  /*63d0*/  @!P2 BRA `(.L_x_32) ;  /* 0xfffffffc00eca947 */ /* 0x004fea000383ffff */
[----:B------:R-:W-:Y:S05]  /*63e0*/  BRA `(.L_x_14) ;  /* 0xffffffd000347947 */ /* 0x000fea000383ffff */
.L_x_17:
[----:B-1----:R-:W-:-:S07]  /*63f0*/  IMAD.MOV.U32 R11, RZ, RZ, R10 ;  /* 0x000000ffff0b7224 */ /* 0x002fce00078e000a */
.L_x_33:
[----:B-1----:R-:W-:-:S04]  /*6400*/  IMAD.U32 R19, RZ, RZ, UR4 ;  /* 0x00000004ff137e24 */ /* 0x002fc8000f8e00ff */
[----:B------:R1:W2:Y:S03]  /*6410*/  SYNCS.PHASECHK.TRANS64.TRYWAIT P2, [R19+URZ+0x20], R11 ;  /* 0x0000200b130075a7 */ /* 0x0002a6000804017f */
[----:B--2---:R-:W-:Y:S05]  /*6420*/  @!P2 NANOSLEEP.SYNCS 0x989680 ;  /* 0x009896800000a95d */ /* 0x004fea0003900000 */
[----:B------:R-:W2:Y:S02]  /*6430*/  @!P2 SYNCS.PHASECHK.TRANS64 P2, [R19+URZ+0x20], R11 ;  /* 0x0000200b1300a5a7 */ /* 0x000ea4000804007f */
[----:B--2---:R-:W-:Y:S05]  /*6440*/  @!P2 BRA `(.L_x_33) ;  /* 0xfffffffc00eca947 */ /* 0x004fea000383ffff */
[----:B------:R-:W-:Y:S05]  /*6450*/  BRA `(.L_x_16) ;  /* 0xffffffd000d47947 */ /* 0x000fea000383ffff */
.L_x_20:
[----:B------:R-:W-:-:S07]  /*6460*/  MOV R17, R16 ;  /* 0x0000001000117202 */ /* 0x000fce0000000f00 */
.L_x_34:
[----:B-1----:R-:W-:-:S04]  /*6470*/  IMAD.U32 R19, RZ, RZ, UR4 ;  /* 0x00000004ff137e24 */ /* 0x002fc8000f8e00ff */
[----:B------:R1:W2:Y:S03]  /*6480*/  SYNCS.PHASECHK.TRANS64.TRYWAIT P3, [R19+URZ+0x20], R17 ;  /* 0x00002011130075a7 */ /* 0x0002a6000806017f */
[----:B--2---:R-:W-:Y:S05]  /*6490*/  @!P3 NANOSLEEP.SYNCS 0x989680 ;  /* 0x009896800000b95d */ /* 0x004fea0003900000 */
[----:B------:R-:W2:Y:S02]  /*64a0*/  @!P3 SYNCS.PHASECHK.TRANS64 P3, [R19+URZ+0x20], R17 ;  /* 0x000020111300b5a7 */ /* 0x000ea4000806007f */
[----:B--2---:R-:W-:Y:S05]  /*64b0*/  @!P3 BRA `(.L_x_34) ;  /* 0xfffffffc00ecb947 */ /* 0x004fea000383ffff */
[----:B------:R-:W-:Y:S05]  /*64c0*/  BRA `(.L_x_19) ;  /* 0xffffffec00947947 */ /* 0x000fea000383ffff */
.L_x_35:
[----:B------:R-:W-:-:S00]  /*64d0*/  BRA `(.L_x_35) ;  /* 0xfffffffc00fc7947 */ /* 0x000fc0000383ffff */
[----:B------:R-:W-:-:S00]  /*64e0*/  NOP ;  /* 0x0000000000007918 */ /* 0x000fc00000000000 */
        /* <DEDUP_REMOVED lines=9> */
.L_x_36:


//--------------------- .nv.shared.kernel_cutlass_kernel_flash_attncuteflash_fwd_sm90FlashAttentionForwardSm90_object_at__tensor0000o11281211101213_tensor0000o12811101213_tensor0000o12811101213_tensor0000o11281211101213_te_0 --------------------------
	.section	.nv.shared.kernel_cutlass_kernel_flash_attncuteflash_fwd_sm90FlashAttentionForwardSm90_object_at__tensor0000o11281211101213_tensor0000o12811101213_tensor0000o12811101213_tensor0000o11281211101213_te_0,"aw",@nobits
	.sectionflags	@""
	.align	1024
	.zero		1024


//--------------------- .nv.shared.reserved.0     --------------------------
	.section	.nv.shared.reserved.0,"aw",@nobits
	.weak		__nv_reservedSMEM_offset_0_alias
	.size		__nv_reservedSMEM_offset_0_alias, 0, 0
	.other		__nv_reservedSMEM_offset_0_alias,@"STO_CUDA_RESERVED_SHARED STV_DEFAULT"
__nv_reservedSMEM_offset_0_alias:
	.zero		0


//--------------------- .nv.constant0.kernel_cutlass_kernel_flash_attncuteflash_fwd_sm90FlashAttentionForwardSm90_object_at__tensor0000o11281211101213_tensor0000o12811101213_tensor0000o12811101213_tensor0000o11281211101213_te_0 --------------------------
	.section	.nv.constant0.kernel_cutlass_kernel_flash_attncuteflash_fwd_sm90FlashAttentionForwardSm90_object_at__tensor0000o11281211101213_tensor0000o12811101213_tensor0000o12811101213_tensor0000o11281211101213_te_0,"a",@progbits
	.sectionflags	@""
	.align	4
.nv.constant0.kernel_cutlass_kernel_flash_attncuteflash_fwd_sm90FlashAttentionForwardSm90_object_at__tensor0000o11281211101213_tensor0000o12811101213_tensor0000o12811101213_tensor0000o11281211101213_te_0:
	.zero		1184


//--------------------- SYMBOLS --------------------------

	.type		.nv.reservedSmem.offset0,@object
	.size		.nv.reservedSmem.offset0,0x4
